//
// Generated by NVIDIA NVVM Compiler
//
// Compiler Build ID: CL-36424714
// Cuda compilation tools, release 13.0, V13.0.88
// Based on NVVM 20.0.0
//

.version 9.0
.target sm_100
.address_size 64

	// .globl	_Z24matmalGPU_tiled4_batchedPKfS0_Pfiii
// _ZZ24matmalGPU_tiled4_batchedPKfS0_PfiiiE2As has been demoted
// _ZZ24matmalGPU_tiled4_batchedPKfS0_PfiiiE2Bs has been demoted
// _ZZ13matmalGPU_dsmPKfS0_PfiiiiE2As has been demoted
// _ZZ13matmalGPU_dsmPKfS0_PfiiiiE2Bs has been demoted
.global .align 1 .b8 _ZN34_INTERNAL_31a366e8_4_k_cu_76620bdd4cuda3std3__436_GLOBAL__N__31a366e8_4_k_cu_76620bdd6ignoreE[1];
.global .align 1 .b8 _ZN34_INTERNAL_31a366e8_4_k_cu_76620bdd4cuda3std3__45__cpo5beginE[1];
.global .align 1 .b8 _ZN34_INTERNAL_31a366e8_4_k_cu_76620bdd4cuda3std3__45__cpo3endE[1];
.global .align 1 .b8 _ZN34_INTERNAL_31a366e8_4_k_cu_76620bdd4cuda3std3__45__cpo6cbeginE[1];
.global .align 1 .b8 _ZN34_INTERNAL_31a366e8_4_k_cu_76620bdd4cuda3std3__45__cpo4cendE[1];
.global .align 1 .b8 _ZN34_INTERNAL_31a366e8_4_k_cu_76620bdd4cuda3std3__419piecewise_constructE[1];
.global .align 1 .b8 _ZN34_INTERNAL_31a366e8_4_k_cu_76620bdd4cuda3std3__48in_placeE[1];
.global .align 1 .b8 _ZN34_INTERNAL_31a366e8_4_k_cu_76620bdd4cuda3std6ranges3__45__cpo4swapE[1];
.global .align 1 .b8 _ZN34_INTERNAL_31a366e8_4_k_cu_76620bdd4cuda3std6ranges3__45__cpo9iter_moveE[1];
.global .align 1 .b8 _ZN34_INTERNAL_31a366e8_4_k_cu_76620bdd4cuda3std6ranges3__45__cpo7advanceE[1];

.visible .entry _Z24matmalGPU_tiled4_batchedPKfS0_Pfiii(
	.param .u64 .ptr .align 1 _Z24matmalGPU_tiled4_batchedPKfS0_Pfiii_param_0,
	.param .u64 .ptr .align 1 _Z24matmalGPU_tiled4_batchedPKfS0_Pfiii_param_1,
	.param .u64 .ptr .align 1 _Z24matmalGPU_tiled4_batchedPKfS0_Pfiii_param_2,
	.param .u32 _Z24matmalGPU_tiled4_batchedPKfS0_Pfiii_param_3,
	.param .u32 _Z24matmalGPU_tiled4_batchedPKfS0_Pfiii_param_4,
	.param .u32 _Z24matmalGPU_tiled4_batchedPKfS0_Pfiii_param_5
)
{
	.reg .pred 	%p<75>;
	.reg .b32 	%r<126>;
	.reg .b32 	%f<483>;
	.reg .b64 	%rd<91>;
	// demoted variable
	.shared .align 4 .b8 _ZZ24matmalGPU_tiled4_batchedPKfS0_PfiiiE2As[4096];
	// demoted variable
	.shared .align 4 .b8 _ZZ24matmalGPU_tiled4_batchedPKfS0_PfiiiE2Bs[4096];
	ld.param.u64 	%rd11, [_Z24matmalGPU_tiled4_batchedPKfS0_Pfiii_param_0];
	ld.param.u64 	%rd12, [_Z24matmalGPU_tiled4_batchedPKfS0_Pfiii_param_2];
	ld.param.u32 	%r45, [_Z24matmalGPU_tiled4_batchedPKfS0_Pfiii_param_3];
	ld.param.u32 	%r46, [_Z24matmalGPU_tiled4_batchedPKfS0_Pfiii_param_4];
	ld.param.u32 	%r47, [_Z24matmalGPU_tiled4_batchedPKfS0_Pfiii_param_5];
	cvta.to.global.u64 	%rd1, %rd11;
	cvta.to.global.u64 	%rd2, %rd12;
	mov.u32 	%r48, %ctaid.z;
	cvt.u64.u32 	%rd13, %r48;
	cvt.s64.s32 	%rd14, %r45;
	mul.lo.s64 	%rd15, %rd14, %rd13;
	cvt.s64.s32 	%rd16, %r47;
	mul.lo.s64 	%rd3, %rd15, %rd16;
	cvt.s64.s32 	%rd17, %r46;
	mul.lo.s64 	%rd4, %rd15, %rd17;
	mov.u32 	%r117, %tid.x;
	mov.u32 	%r122, %tid.y;
	mov.u32 	%r49, %ctaid.y;
	shl.b32 	%r3, %r49, 6;
	mov.u32 	%r50, %ctaid.x;
	shl.b32 	%r4, %r50, 6;
	setp.lt.s32 	%p1, %r47, 1;
	mov.f32 	%f459, 0f00000000;
	mov.f32 	%f460, %f459;
	mov.f32 	%f461, %f459;
	mov.f32 	%f462, %f459;
	mov.f32 	%f463, %f459;
	mov.f32 	%f464, %f459;
	mov.f32 	%f465, %f459;
	mov.f32 	%f466, %f459;
	mov.f32 	%f467, %f459;
	mov.f32 	%f468, %f459;
	mov.f32 	%f469, %f459;
	mov.f32 	%f470, %f459;
	mov.f32 	%f471, %f459;
	mov.f32 	%f472, %f459;
	mov.f32 	%f473, %f459;
	mov.f32 	%f474, %f459;
	@%p1 bra 	$L__BB0_19;
	add.s32 	%r51, %r47, 15;
	shr.u32 	%r52, %r51, 4;
	shl.b32 	%r53, %r122, 2;
	add.s32 	%r54, %r3, %r53;
	shl.b32 	%r55, %r117, 2;
	add.s32 	%r5, %r4, %r55;
	shl.b32 	%r56, %r122, 8;
	mov.u32 	%r57, _ZZ24matmalGPU_tiled4_batchedPKfS0_PfiiiE2Bs;
	add.s32 	%r58, %r57, %r56;
	mul.lo.s32 	%r59, %r54, %r47;
	add.s32 	%r60, %r59, %r47;
	add.s32 	%r61, %r60, %r47;
	add.s32 	%r62, %r61, %r47;
	shl.b32 	%r63, %r117, 4;
	add.s32 	%r6, %r58, %r63;
	neg.s32 	%r125, %r52;
	mul.lo.s32 	%r124, %r122, %r46;
	add.s32 	%r123, %r5, %r124;
	add.s32 	%r121, %r117, %r62;
	add.s32 	%r120, %r117, %r61;
	add.s32 	%r119, %r117, %r60;
	add.s32 	%r118, %r117, %r59;
	mov.f32 	%f459, 0f00000000;
	cvt.s64.s32 	%rd38, %r5;
$L__BB0_2:
	mov.u32 	%r64, %ctaid.y;
	shl.b32 	%r65, %r64, 6;
	mov.u32 	%r66, %tid.y;
	shl.b32 	%r67, %r66, 2;
	add.s32 	%r68, %r65, %r67;
	setp.ge.s32 	%p2, %r68, %r45;
	setp.ge.s32 	%p3, %r117, %r47;
	mov.f32 	%f475, 0f00000000;
	or.pred  	%p4, %p2, %p3;
	@%p4 bra 	$L__BB0_4;
	cvt.u64.u32 	%rd18, %r118;
	add.s64 	%rd19, %rd3, %rd18;
	shl.b64 	%rd20, %rd19, 2;
	add.s64 	%rd21, %rd1, %rd20;
	ld.global.f32 	%f475, [%rd21];
$L__BB0_4:
	or.b32  	%r74, %r68, 1;
	setp.ge.s32 	%p6, %r74, %r45;
	mov.u32 	%r75, %tid.x;
	shl.b32 	%r76, %r75, 2;
	mov.u32 	%r77, _ZZ24matmalGPU_tiled4_batchedPKfS0_PfiiiE2As;
	add.s32 	%r78, %r77, %r76;
	shl.b32 	%r79, %r66, 8;
	add.s32 	%r26, %r78, %r79;
	st.shared.f32 	[%r26], %f475;
	mov.f32 	%f476, 0f00000000;
	or.pred  	%p7, %p6, %p3;
	@%p7 bra 	$L__BB0_6;
	cvt.u64.u32 	%rd22, %r119;
	add.s64 	%rd23, %rd3, %rd22;
	shl.b64 	%rd24, %rd23, 2;
	add.s64 	%rd25, %rd1, %rd24;
	ld.global.f32 	%f476, [%rd25];
$L__BB0_6:
	shl.b32 	%r83, %r66, 2;
	add.s32 	%r84, %r65, %r83;
	or.b32  	%r85, %r84, 2;
	setp.ge.s32 	%p9, %r85, %r45;
	st.shared.f32 	[%r26+64], %f476;
	mov.f32 	%f477, 0f00000000;
	or.pred  	%p10, %p9, %p3;
	@%p10 bra 	$L__BB0_8;
	cvt.u64.u32 	%rd26, %r120;
	add.s64 	%rd27, %rd3, %rd26;
	shl.b64 	%rd28, %rd27, 2;
	add.s64 	%rd29, %rd1, %rd28;
	ld.global.f32 	%f477, [%rd29];
$L__BB0_8:
	mov.u32 	%r86, %ctaid.y;
	shl.b32 	%r87, %r86, 6;
	add.s32 	%r90, %r87, %r83;
	or.b32  	%r91, %r90, 3;
	setp.ge.s32 	%p12, %r91, %r45;
	st.shared.f32 	[%r26+128], %f477;
	mov.f32 	%f478, 0f00000000;
	or.pred  	%p13, %p12, %p3;
	@%p13 bra 	$L__BB0_10;
	cvt.u64.u32 	%rd30, %r121;
	add.s64 	%rd31, %rd3, %rd30;
	shl.b64 	%rd32, %rd31, 2;
	add.s64 	%rd33, %rd1, %rd32;
	ld.global.f32 	%f478, [%rd33];
$L__BB0_10:
	setp.ge.s32 	%p14, %r5, %r46;
	st.shared.f32 	[%r26+192], %f478;
	setp.ge.s32 	%p15, %r122, %r47;
	mov.f32 	%f479, 0f00000000;
	or.pred  	%p16, %p15, %p14;
	@%p16 bra 	$L__BB0_12;
	ld.param.u64 	%rd87, [_Z24matmalGPU_tiled4_batchedPKfS0_Pfiii_param_1];
	cvta.to.global.u64 	%rd34, %rd87;
	mul.wide.s32 	%rd35, %r123, 4;
	add.s64 	%rd36, %rd34, %rd35;
	ld.global.f32 	%f479, [%rd36];
$L__BB0_12:
	add.s32 	%r92, %r5, 1;
	setp.ge.s32 	%p18, %r92, %r46;
	st.shared.f32 	[%r6], %f479;
	mov.f32 	%f480, 0f00000000;
	or.pred  	%p19, %p15, %p18;
	@%p19 bra 	$L__BB0_14;
	ld.param.u64 	%rd88, [_Z24matmalGPU_tiled4_batchedPKfS0_Pfiii_param_1];
	cvta.to.global.u64 	%rd37, %rd88;
	cvt.s64.s32 	%rd39, %r124;
	add.s64 	%rd40, %rd38, %rd39;
	shl.b64 	%rd41, %rd40, 2;
	add.s64 	%rd42, %rd37, %rd41;
	ld.global.f32 	%f480, [%rd42+4];
$L__BB0_14:
	add.s32 	%r93, %r5, 2;
	setp.ge.s32 	%p21, %r93, %r46;
	st.shared.f32 	[%r6+4], %f480;
	mov.f32 	%f481, 0f00000000;
	or.pred  	%p22, %p15, %p21;
	@%p22 bra 	$L__BB0_16;
	ld.param.u64 	%rd89, [_Z24matmalGPU_tiled4_batchedPKfS0_Pfiii_param_1];
	cvta.to.global.u64 	%rd43, %rd89;
	cvt.s64.s32 	%rd44, %r5;
	cvt.s64.s32 	%rd45, %r124;
	add.s64 	%rd46, %rd44, %rd45;
	shl.b64 	%rd47, %rd46, 2;
	add.s64 	%rd48, %rd43, %rd47;
	ld.global.f32 	%f481, [%rd48+8];
$L__BB0_16:
	add.s32 	%r94, %r5, 3;
	setp.ge.s32 	%p24, %r94, %r46;
	st.shared.f32 	[%r6+8], %f481;
	mov.f32 	%f482, 0f00000000;
	or.pred  	%p25, %p15, %p24;
	@%p25 bra 	$L__BB0_18;
	ld.param.u64 	%rd90, [_Z24matmalGPU_tiled4_batchedPKfS0_Pfiii_param_1];
	cvta.to.global.u64 	%rd49, %rd90;
	cvt.s64.s32 	%rd50, %r5;
	cvt.s64.s32 	%rd51, %r124;
	add.s64 	%rd52, %rd50, %rd51;
	shl.b64 	%rd53, %rd52, 2;
	add.s64 	%rd54, %rd49, %rd53;
	ld.global.f32 	%f482, [%rd54+12];
$L__BB0_18:
	st.shared.f32 	[%r6+12], %f482;
	barrier.sync 	0;
	mov.u32 	%r95, %tid.y;
	shl.b32 	%r96, %r95, 8;
	mov.u32 	%r97, _ZZ24matmalGPU_tiled4_batchedPKfS0_PfiiiE2As;
	add.s32 	%r98, %r97, %r96;
	ld.shared.f32 	%f75, [%r98];
	ld.shared.f32 	%f76, [%r98+64];
	ld.shared.f32 	%f77, [%r98+128];
	ld.shared.f32 	%f78, [%r98+192];
	mov.u32 	%r99, %tid.x;
	shl.b32 	%r100, %r99, 4;
	mov.u32 	%r101, _ZZ24matmalGPU_tiled4_batchedPKfS0_PfiiiE2Bs;
	add.s32 	%r102, %r101, %r100;
	ld.shared.f32 	%f79, [%r102];
	ld.shared.f32 	%f80, [%r102+4];
	ld.shared.f32 	%f81, [%r102+8];
	ld.shared.f32 	%f82, [%r102+12];
	fma.rn.f32 	%f83, %f75, %f79, %f466;
	fma.rn.f32 	%f84, %f75, %f80, %f465;
	fma.rn.f32 	%f85, %f75, %f81, %f464;
	fma.rn.f32 	%f86, %f75, %f82, %f463;
	fma.rn.f32 	%f87, %f76, %f79, %f462;
	fma.rn.f32 	%f88, %f76, %f80, %f461;
	fma.rn.f32 	%f89, %f76, %f81, %f460;
	fma.rn.f32 	%f90, %f76, %f82, %f459;
	fma.rn.f32 	%f91, %f77, %f79, %f467;
	fma.rn.f32 	%f92, %f77, %f80, %f468;
	fma.rn.f32 	%f93, %f77, %f81, %f469;
	fma.rn.f32 	%f94, %f77, %f82, %f470;
	fma.rn.f32 	%f95, %f78, %f79, %f471;
	fma.rn.f32 	%f96, %f78, %f80, %f472;
	fma.rn.f32 	%f97, %f78, %f81, %f473;
	fma.rn.f32 	%f98, %f78, %f82, %f474;
	ld.shared.f32 	%f99, [%r98+4];
	ld.shared.f32 	%f100, [%r98+68];
	ld.shared.f32 	%f101, [%r98+132];
	ld.shared.f32 	%f102, [%r98+196];
	ld.shared.f32 	%f103, [%r102+256];
	ld.shared.f32 	%f104, [%r102+260];
	ld.shared.f32 	%f105, [%r102+264];
	ld.shared.f32 	%f106, [%r102+268];
	fma.rn.f32 	%f107, %f99, %f103, %f83;
	fma.rn.f32 	%f108, %f99, %f104, %f84;
	fma.rn.f32 	%f109, %f99, %f105, %f85;
	fma.rn.f32 	%f110, %f99, %f106, %f86;
	fma.rn.f32 	%f111, %f100, %f103, %f87;
	fma.rn.f32 	%f112, %f100, %f104, %f88;
	fma.rn.f32 	%f113, %f100, %f105, %f89;
	fma.rn.f32 	%f114, %f100, %f106, %f90;
	fma.rn.f32 	%f115, %f101, %f103, %f91;
	fma.rn.f32 	%f116, %f101, %f104, %f92;
	fma.rn.f32 	%f117, %f101, %f105, %f93;
	fma.rn.f32 	%f118, %f101, %f106, %f94;
	fma.rn.f32 	%f119, %f102, %f103, %f95;
	fma.rn.f32 	%f120, %f102, %f104, %f96;
	fma.rn.f32 	%f121, %f102, %f105, %f97;
	fma.rn.f32 	%f122, %f102, %f106, %f98;
	ld.shared.f32 	%f123, [%r98+8];
	ld.shared.f32 	%f124, [%r98+72];
	ld.shared.f32 	%f125, [%r98+136];
	ld.shared.f32 	%f126, [%r98+200];
	ld.shared.f32 	%f127, [%r102+512];
	ld.shared.f32 	%f128, [%r102+516];
	ld.shared.f32 	%f129, [%r102+520];
	ld.shared.f32 	%f130, [%r102+524];
	fma.rn.f32 	%f131, %f123, %f127, %f107;
	fma.rn.f32 	%f132, %f123, %f128, %f108;
	fma.rn.f32 	%f133, %f123, %f129, %f109;
	fma.rn.f32 	%f134, %f123, %f130, %f110;
	fma.rn.f32 	%f135, %f124, %f127, %f111;
	fma.rn.f32 	%f136, %f124, %f128, %f112;
	fma.rn.f32 	%f137, %f124, %f129, %f113;
	fma.rn.f32 	%f138, %f124, %f130, %f114;
	fma.rn.f32 	%f139, %f125, %f127, %f115;
	fma.rn.f32 	%f140, %f125, %f128, %f116;
	fma.rn.f32 	%f141, %f125, %f129, %f117;
	fma.rn.f32 	%f142, %f125, %f130, %f118;
	fma.rn.f32 	%f143, %f126, %f127, %f119;
	fma.rn.f32 	%f144, %f126, %f128, %f120;
	fma.rn.f32 	%f145, %f126, %f129, %f121;
	fma.rn.f32 	%f146, %f126, %f130, %f122;
	ld.shared.f32 	%f147, [%r98+12];
	ld.shared.f32 	%f148, [%r98+76];
	ld.shared.f32 	%f149, [%r98+140];
	ld.shared.f32 	%f150, [%r98+204];
	ld.shared.f32 	%f151, [%r102+768];
	ld.shared.f32 	%f152, [%r102+772];
	ld.shared.f32 	%f153, [%r102+776];
	ld.shared.f32 	%f154, [%r102+780];
	fma.rn.f32 	%f155, %f147, %f151, %f131;
	fma.rn.f32 	%f156, %f147, %f152, %f132;
	fma.rn.f32 	%f157, %f147, %f153, %f133;
	fma.rn.f32 	%f158, %f147, %f154, %f134;
	fma.rn.f32 	%f159, %f148, %f151, %f135;
	fma.rn.f32 	%f160, %f148, %f152, %f136;
	fma.rn.f32 	%f161, %f148, %f153, %f137;
	fma.rn.f32 	%f162, %f148, %f154, %f138;
	fma.rn.f32 	%f163, %f149, %f151, %f139;
	fma.rn.f32 	%f164, %f149, %f152, %f140;
	fma.rn.f32 	%f165, %f149, %f153, %f141;
	fma.rn.f32 	%f166, %f149, %f154, %f142;
	fma.rn.f32 	%f167, %f150, %f151, %f143;
	fma.rn.f32 	%f168, %f150, %f152, %f144;
	fma.rn.f32 	%f169, %f150, %f153, %f145;
	fma.rn.f32 	%f170, %f150, %f154, %f146;
	ld.shared.f32 	%f171, [%r98+16];
	ld.shared.f32 	%f172, [%r98+80];
	ld.shared.f32 	%f173, [%r98+144];
	ld.shared.f32 	%f174, [%r98+208];
	ld.shared.f32 	%f175, [%r102+1024];
	ld.shared.f32 	%f176, [%r102+1028];
	ld.shared.f32 	%f177, [%r102+1032];
	ld.shared.f32 	%f178, [%r102+1036];
	fma.rn.f32 	%f179, %f171, %f175, %f155;
	fma.rn.f32 	%f180, %f171, %f176, %f156;
	fma.rn.f32 	%f181, %f171, %f177, %f157;
	fma.rn.f32 	%f182, %f171, %f178, %f158;
	fma.rn.f32 	%f183, %f172, %f175, %f159;
	fma.rn.f32 	%f184, %f172, %f176, %f160;
	fma.rn.f32 	%f185, %f172, %f177, %f161;
	fma.rn.f32 	%f186, %f172, %f178, %f162;
	fma.rn.f32 	%f187, %f173, %f175, %f163;
	fma.rn.f32 	%f188, %f173, %f176, %f164;
	fma.rn.f32 	%f189, %f173, %f177, %f165;
	fma.rn.f32 	%f190, %f173, %f178, %f166;
	fma.rn.f32 	%f191, %f174, %f175, %f167;
	fma.rn.f32 	%f192, %f174, %f176, %f168;
	fma.rn.f32 	%f193, %f174, %f177, %f169;
	fma.rn.f32 	%f194, %f174, %f178, %f170;
	ld.shared.f32 	%f195, [%r98+20];
	ld.shared.f32 	%f196, [%r98+84];
	ld.shared.f32 	%f197, [%r98+148];
	ld.shared.f32 	%f198, [%r98+212];
	ld.shared.f32 	%f199, [%r102+1280];
	ld.shared.f32 	%f200, [%r102+1284];
	ld.shared.f32 	%f201, [%r102+1288];
	ld.shared.f32 	%f202, [%r102+1292];
	fma.rn.f32 	%f203, %f195, %f199, %f179;
	fma.rn.f32 	%f204, %f195, %f200, %f180;
	fma.rn.f32 	%f205, %f195, %f201, %f181;
	fma.rn.f32 	%f206, %f195, %f202, %f182;
	fma.rn.f32 	%f207, %f196, %f199, %f183;
	fma.rn.f32 	%f208, %f196, %f200, %f184;
	fma.rn.f32 	%f209, %f196, %f201, %f185;
	fma.rn.f32 	%f210, %f196, %f202, %f186;
	fma.rn.f32 	%f211, %f197, %f199, %f187;
	fma.rn.f32 	%f212, %f197, %f200, %f188;
	fma.rn.f32 	%f213, %f197, %f201, %f189;
	fma.rn.f32 	%f214, %f197, %f202, %f190;
	fma.rn.f32 	%f215, %f198, %f199, %f191;
	fma.rn.f32 	%f216, %f198, %f200, %f192;
	fma.rn.f32 	%f217, %f198, %f201, %f193;
	fma.rn.f32 	%f218, %f198, %f202, %f194;
	ld.shared.f32 	%f219, [%r98+24];
	ld.shared.f32 	%f220, [%r98+88];
	ld.shared.f32 	%f221, [%r98+152];
	ld.shared.f32 	%f222, [%r98+216];
	ld.shared.f32 	%f223, [%r102+1536];
	ld.shared.f32 	%f224, [%r102+1540];
	ld.shared.f32 	%f225, [%r102+1544];
	ld.shared.f32 	%f226, [%r102+1548];
	fma.rn.f32 	%f227, %f219, %f223, %f203;
	fma.rn.f32 	%f228, %f219, %f224, %f204;
	fma.rn.f32 	%f229, %f219, %f225, %f205;
	fma.rn.f32 	%f230, %f219, %f226, %f206;
	fma.rn.f32 	%f231, %f220, %f223, %f207;
	fma.rn.f32 	%f232, %f220, %f224, %f208;
	fma.rn.f32 	%f233, %f220, %f225, %f209;
	fma.rn.f32 	%f234, %f220, %f226, %f210;
	fma.rn.f32 	%f235, %f221, %f223, %f211;
	fma.rn.f32 	%f236, %f221, %f224, %f212;
	fma.rn.f32 	%f237, %f221, %f225, %f213;
	fma.rn.f32 	%f238, %f221, %f226, %f214;
	fma.rn.f32 	%f239, %f222, %f223, %f215;
	fma.rn.f32 	%f240, %f222, %f224, %f216;
	fma.rn.f32 	%f241, %f222, %f225, %f217;
	fma.rn.f32 	%f242, %f222, %f226, %f218;
	ld.shared.f32 	%f243, [%r98+28];
	ld.shared.f32 	%f244, [%r98+92];
	ld.shared.f32 	%f245, [%r98+156];
	ld.shared.f32 	%f246, [%r98+220];
	ld.shared.f32 	%f247, [%r102+1792];
	ld.shared.f32 	%f248, [%r102+1796];
	ld.shared.f32 	%f249, [%r102+1800];
	ld.shared.f32 	%f250, [%r102+1804];
	fma.rn.f32 	%f251, %f243, %f247, %f227;
	fma.rn.f32 	%f252, %f243, %f248, %f228;
	fma.rn.f32 	%f253, %f243, %f249, %f229;
	fma.rn.f32 	%f254, %f243, %f250, %f230;
	fma.rn.f32 	%f255, %f244, %f247, %f231;
	fma.rn.f32 	%f256, %f244, %f248, %f232;
	fma.rn.f32 	%f257, %f244, %f249, %f233;
	fma.rn.f32 	%f258, %f244, %f250, %f234;
	fma.rn.f32 	%f259, %f245, %f247, %f235;
	fma.rn.f32 	%f260, %f245, %f248, %f236;
	fma.rn.f32 	%f261, %f245, %f249, %f237;
	fma.rn.f32 	%f262, %f245, %f250, %f238;
	fma.rn.f32 	%f263, %f246, %f247, %f239;
	fma.rn.f32 	%f264, %f246, %f248, %f240;
	fma.rn.f32 	%f265, %f246, %f249, %f241;
	fma.rn.f32 	%f266, %f246, %f250, %f242;
	ld.shared.f32 	%f267, [%r98+32];
	ld.shared.f32 	%f268, [%r98+96];
	ld.shared.f32 	%f269, [%r98+160];
	ld.shared.f32 	%f270, [%r98+224];
	ld.shared.f32 	%f271, [%r102+2048];
	ld.shared.f32 	%f272, [%r102+2052];
	ld.shared.f32 	%f273, [%r102+2056];
	ld.shared.f32 	%f274, [%r102+2060];
	fma.rn.f32 	%f275, %f267, %f271, %f251;
	fma.rn.f32 	%f276, %f267, %f272, %f252;
	fma.rn.f32 	%f277, %f267, %f273, %f253;
	fma.rn.f32 	%f278, %f267, %f274, %f254;
	fma.rn.f32 	%f279, %f268, %f271, %f255;
	fma.rn.f32 	%f280, %f268, %f272, %f256;
	fma.rn.f32 	%f281, %f268, %f273, %f257;
	fma.rn.f32 	%f282, %f268, %f274, %f258;
	fma.rn.f32 	%f283, %f269, %f271, %f259;
	fma.rn.f32 	%f284, %f269, %f272, %f260;
	fma.rn.f32 	%f285, %f269, %f273, %f261;
	fma.rn.f32 	%f286, %f269, %f274, %f262;
	fma.rn.f32 	%f287, %f270, %f271, %f263;
	fma.rn.f32 	%f288, %f270, %f272, %f264;
	fma.rn.f32 	%f289, %f270, %f273, %f265;
	fma.rn.f32 	%f290, %f270, %f274, %f266;
	ld.shared.f32 	%f291, [%r98+36];
	ld.shared.f32 	%f292, [%r98+100];
	ld.shared.f32 	%f293, [%r98+164];
	ld.shared.f32 	%f294, [%r98+228];
	ld.shared.f32 	%f295, [%r102+2304];
	ld.shared.f32 	%f296, [%r102+2308];
	ld.shared.f32 	%f297, [%r102+2312];
	ld.shared.f32 	%f298, [%r102+2316];
	fma.rn.f32 	%f299, %f291, %f295, %f275;
	fma.rn.f32 	%f300, %f291, %f296, %f276;
	fma.rn.f32 	%f301, %f291, %f297, %f277;
	fma.rn.f32 	%f302, %f291, %f298, %f278;
	fma.rn.f32 	%f303, %f292, %f295, %f279;
	fma.rn.f32 	%f304, %f292, %f296, %f280;
	fma.rn.f32 	%f305, %f292, %f297, %f281;
	fma.rn.f32 	%f306, %f292, %f298, %f282;
	fma.rn.f32 	%f307, %f293, %f295, %f283;
	fma.rn.f32 	%f308, %f293, %f296, %f284;
	fma.rn.f32 	%f309, %f293, %f297, %f285;
	fma.rn.f32 	%f310, %f293, %f298, %f286;
	fma.rn.f32 	%f311, %f294, %f295, %f287;
	fma.rn.f32 	%f312, %f294, %f296, %f288;
	fma.rn.f32 	%f313, %f294, %f297, %f289;
	fma.rn.f32 	%f314, %f294, %f298, %f290;
	ld.shared.f32 	%f315, [%r98+40];
	ld.shared.f32 	%f316, [%r98+104];
	ld.shared.f32 	%f317, [%r98+168];
	ld.shared.f32 	%f318, [%r98+232];
	ld.shared.f32 	%f319, [%r102+2560];
	ld.shared.f32 	%f320, [%r102+2564];
	ld.shared.f32 	%f321, [%r102+2568];
	ld.shared.f32 	%f322, [%r102+2572];
	fma.rn.f32 	%f323, %f315, %f319, %f299;
	fma.rn.f32 	%f324, %f315, %f320, %f300;
	fma.rn.f32 	%f325, %f315, %f321, %f301;
	fma.rn.f32 	%f326, %f315, %f322, %f302;
	fma.rn.f32 	%f327, %f316, %f319, %f303;
	fma.rn.f32 	%f328, %f316, %f320, %f304;
	fma.rn.f32 	%f329, %f316, %f321, %f305;
	fma.rn.f32 	%f330, %f316, %f322, %f306;
	fma.rn.f32 	%f331, %f317, %f319, %f307;
	fma.rn.f32 	%f332, %f317, %f320, %f308;
	fma.rn.f32 	%f333, %f317, %f321, %f309;
	fma.rn.f32 	%f334, %f317, %f322, %f310;
	fma.rn.f32 	%f335, %f318, %f319, %f311;
	fma.rn.f32 	%f336, %f318, %f320, %f312;
	fma.rn.f32 	%f337, %f318, %f321, %f313;
	fma.rn.f32 	%f338, %f318, %f322, %f314;
	ld.shared.f32 	%f339, [%r98+44];
	ld.shared.f32 	%f340, [%r98+108];
	ld.shared.f32 	%f341, [%r98+172];
	ld.shared.f32 	%f342, [%r98+236];
	ld.shared.f32 	%f343, [%r102+2816];
	ld.shared.f32 	%f344, [%r102+2820];
	ld.shared.f32 	%f345, [%r102+2824];
	ld.shared.f32 	%f346, [%r102+2828];
	fma.rn.f32 	%f347, %f339, %f343, %f323;
	fma.rn.f32 	%f348, %f339, %f344, %f324;
	fma.rn.f32 	%f349, %f339, %f345, %f325;
	fma.rn.f32 	%f350, %f339, %f346, %f326;
	fma.rn.f32 	%f351, %f340, %f343, %f327;
	fma.rn.f32 	%f352, %f340, %f344, %f328;
	fma.rn.f32 	%f353, %f340, %f345, %f329;
	fma.rn.f32 	%f354, %f340, %f346, %f330;
	fma.rn.f32 	%f355, %f341, %f343, %f331;
	fma.rn.f32 	%f356, %f341, %f344, %f332;
	fma.rn.f32 	%f357, %f341, %f345, %f333;
	fma.rn.f32 	%f358, %f341, %f346, %f334;
	fma.rn.f32 	%f359, %f342, %f343, %f335;
	fma.rn.f32 	%f360, %f342, %f344, %f336;
	fma.rn.f32 	%f361, %f342, %f345, %f337;
	fma.rn.f32 	%f362, %f342, %f346, %f338;
	ld.shared.f32 	%f363, [%r98+48];
	ld.shared.f32 	%f364, [%r98+112];
	ld.shared.f32 	%f365, [%r98+176];
	ld.shared.f32 	%f366, [%r98+240];
	ld.shared.f32 	%f367, [%r102+3072];
	ld.shared.f32 	%f368, [%r102+3076];
	ld.shared.f32 	%f369, [%r102+3080];
	ld.shared.f32 	%f370, [%r102+3084];
	fma.rn.f32 	%f371, %f363, %f367, %f347;
	fma.rn.f32 	%f372, %f363, %f368, %f348;
	fma.rn.f32 	%f373, %f363, %f369, %f349;
	fma.rn.f32 	%f374, %f363, %f370, %f350;
	fma.rn.f32 	%f375, %f364, %f367, %f351;
	fma.rn.f32 	%f376, %f364, %f368, %f352;
	fma.rn.f32 	%f377, %f364, %f369, %f353;
	fma.rn.f32 	%f378, %f364, %f370, %f354;
	fma.rn.f32 	%f379, %f365, %f367, %f355;
	fma.rn.f32 	%f380, %f365, %f368, %f356;
	fma.rn.f32 	%f381, %f365, %f369, %f357;
	fma.rn.f32 	%f382, %f365, %f370, %f358;
	fma.rn.f32 	%f383, %f366, %f367, %f359;
	fma.rn.f32 	%f384, %f366, %f368, %f360;
	fma.rn.f32 	%f385, %f366, %f369, %f361;
	fma.rn.f32 	%f386, %f366, %f370, %f362;
	ld.shared.f32 	%f387, [%r98+52];
	ld.shared.f32 	%f388, [%r98+116];
	ld.shared.f32 	%f389, [%r98+180];
	ld.shared.f32 	%f390, [%r98+244];
	ld.shared.f32 	%f391, [%r102+3328];
	ld.shared.f32 	%f392, [%r102+3332];
	ld.shared.f32 	%f393, [%r102+3336];
	ld.shared.f32 	%f394, [%r102+3340];
	fma.rn.f32 	%f395, %f387, %f391, %f371;
	fma.rn.f32 	%f396, %f387, %f392, %f372;
	fma.rn.f32 	%f397, %f387, %f393, %f373;
	fma.rn.f32 	%f398, %f387, %f394, %f374;
	fma.rn.f32 	%f399, %f388, %f391, %f375;
	fma.rn.f32 	%f400, %f388, %f392, %f376;
	fma.rn.f32 	%f401, %f388, %f393, %f377;
	fma.rn.f32 	%f402, %f388, %f394, %f378;
	fma.rn.f32 	%f403, %f389, %f391, %f379;
	fma.rn.f32 	%f404, %f389, %f392, %f380;
	fma.rn.f32 	%f405, %f389, %f393, %f381;
	fma.rn.f32 	%f406, %f389, %f394, %f382;
	fma.rn.f32 	%f407, %f390, %f391, %f383;
	fma.rn.f32 	%f408, %f390, %f392, %f384;
	fma.rn.f32 	%f409, %f390, %f393, %f385;
	fma.rn.f32 	%f410, %f390, %f394, %f386;
	ld.shared.f32 	%f411, [%r98+56];
	ld.shared.f32 	%f412, [%r98+120];
	ld.shared.f32 	%f413, [%r98+184];
	ld.shared.f32 	%f414, [%r98+248];
	ld.shared.f32 	%f415, [%r102+3584];
	ld.shared.f32 	%f416, [%r102+3588];
	ld.shared.f32 	%f417, [%r102+3592];
	ld.shared.f32 	%f418, [%r102+3596];
	fma.rn.f32 	%f419, %f411, %f415, %f395;
	fma.rn.f32 	%f420, %f411, %f416, %f396;
	fma.rn.f32 	%f421, %f411, %f417, %f397;
	fma.rn.f32 	%f422, %f411, %f418, %f398;
	fma.rn.f32 	%f423, %f412, %f415, %f399;
	fma.rn.f32 	%f424, %f412, %f416, %f400;
	fma.rn.f32 	%f425, %f412, %f417, %f401;
	fma.rn.f32 	%f426, %f412, %f418, %f402;
	fma.rn.f32 	%f427, %f413, %f415, %f403;
	fma.rn.f32 	%f428, %f413, %f416, %f404;
	fma.rn.f32 	%f429, %f413, %f417, %f405;
	fma.rn.f32 	%f430, %f413, %f418, %f406;
	fma.rn.f32 	%f431, %f414, %f415, %f407;
	fma.rn.f32 	%f432, %f414, %f416, %f408;
	fma.rn.f32 	%f433, %f414, %f417, %f409;
	fma.rn.f32 	%f434, %f414, %f418, %f410;
	ld.shared.f32 	%f435, [%r98+60];
	ld.shared.f32 	%f436, [%r98+124];
	ld.shared.f32 	%f437, [%r98+188];
	ld.shared.f32 	%f438, [%r98+252];
	ld.shared.f32 	%f439, [%r102+3840];
	ld.shared.f32 	%f440, [%r102+3844];
	ld.shared.f32 	%f441, [%r102+3848];
	ld.shared.f32 	%f442, [%r102+3852];
	fma.rn.f32 	%f466, %f435, %f439, %f419;
	fma.rn.f32 	%f465, %f435, %f440, %f420;
	fma.rn.f32 	%f464, %f435, %f441, %f421;
	fma.rn.f32 	%f463, %f435, %f442, %f422;
	fma.rn.f32 	%f462, %f436, %f439, %f423;
	fma.rn.f32 	%f461, %f436, %f440, %f424;
	fma.rn.f32 	%f460, %f436, %f441, %f425;
	fma.rn.f32 	%f459, %f436, %f442, %f426;
	fma.rn.f32 	%f467, %f437, %f439, %f427;
	fma.rn.f32 	%f468, %f437, %f440, %f428;
	fma.rn.f32 	%f469, %f437, %f441, %f429;
	fma.rn.f32 	%f470, %f437, %f442, %f430;
	fma.rn.f32 	%f471, %f438, %f439, %f431;
	fma.rn.f32 	%f472, %f438, %f440, %f432;
	fma.rn.f32 	%f473, %f438, %f441, %f433;
	fma.rn.f32 	%f474, %f438, %f442, %f434;
	barrier.sync 	0;
	add.s32 	%r125, %r125, 1;
	setp.eq.s32 	%p26, %r125, 0;
	shl.b32 	%r103, %r46, 4;
	add.s32 	%r124, %r124, %r103;
	add.s32 	%r123, %r123, %r103;
	add.s32 	%r122, %r122, 16;
	add.s32 	%r121, %r121, 16;
	add.s32 	%r120, %r120, 16;
	add.s32 	%r119, %r119, 16;
	add.s32 	%r118, %r118, 16;
	add.s32 	%r117, %r117, 16;
	@%p26 bra 	$L__BB0_19;
	bra.uni 	$L__BB0_2;
$L__BB0_19:
	mov.u32 	%r104, %tid.y;
	shl.b32 	%r105, %r104, 2;
	mov.u32 	%r106, %ctaid.y;
	shl.b32 	%r107, %r106, 6;
	add.s32 	%r14, %r107, %r105;
	mov.u32 	%r108, %tid.x;
	shl.b32 	%r109, %r108, 2;
	mov.u32 	%r110, %ctaid.x;
	shl.b32 	%r111, %r110, 6;
	add.s32 	%r112, %r111, %r109;
	setp.lt.s32 	%p27, %r14, %r45;
	mul.lo.s32 	%r16, %r14, %r46;
	setp.lt.s32 	%p28, %r112, %r46;
	and.pred  	%p29, %p27, %p28;
	@%p29 bra 	$L__BB0_20;
	bra.uni 	$L__BB0_21;
$L__BB0_20:
	add.s32 	%r113, %r112, %r16;
	cvt.s64.s32 	%rd55, %r113;
	add.s64 	%rd56, %rd4, %rd55;
	shl.b64 	%rd57, %rd56, 2;
	add.s64 	%rd58, %rd2, %rd57;
	st.global.f32 	[%rd58], %f466;
$L__BB0_21:
	setp.ge.s32 	%p30, %r14, %r45;
	add.s32 	%r36, %r112, 1;
	setp.ge.s32 	%p31, %r36, %r46;
	cvt.s64.s32 	%rd59, %r16;
	cvt.s64.s32 	%rd5, %r112;
	add.s64 	%rd60, %rd5, %rd59;
	add.s64 	%rd61, %rd4, %rd60;
	shl.b64 	%rd62, %rd61, 2;
	add.s64 	%rd6, %rd2, %rd62;
	or.pred  	%p32, %p30, %p31;
	@%p32 bra 	$L__BB0_23;
	st.global.f32 	[%rd6+4], %f465;
$L__BB0_23:
	setp.ge.s32 	%p33, %r14, %r45;
	add.s32 	%r37, %r112, 2;
	setp.ge.s32 	%p34, %r37, %r46;
	or.pred  	%p35, %p33, %p34;
	@%p35 bra 	$L__BB0_25;
	st.global.f32 	[%rd6+8], %f464;
$L__BB0_25:
	setp.ge.s32 	%p36, %r14, %r45;
	add.s32 	%r38, %r112, 3;
	setp.ge.s32 	%p37, %r38, %r46;
	or.pred  	%p38, %p36, %p37;
	@%p38 bra 	$L__BB0_27;
	st.global.f32 	[%rd6+12], %f463;
$L__BB0_27:
	setp.ge.s32 	%p39, %r112, %r46;
	add.s32 	%r39, %r14, 1;
	setp.ge.s32 	%p40, %r39, %r45;
	add.s32 	%r40, %r16, %r46;
	or.pred  	%p41, %p40, %p39;
	@%p41 bra 	$L__BB0_29;
	add.s32 	%r114, %r112, %r40;
	cvt.s64.s32 	%rd63, %r114;
	add.s64 	%rd64, %rd4, %rd63;
	shl.b64 	%rd65, %rd64, 2;
	add.s64 	%rd66, %rd2, %rd65;
	st.global.f32 	[%rd66], %f462;
$L__BB0_29:
	setp.ge.s32 	%p42, %r39, %r45;
	setp.ge.s32 	%p43, %r36, %r46;
	cvt.s64.s32 	%rd67, %r40;
	add.s64 	%rd68, %rd5, %rd67;
	add.s64 	%rd69, %rd4, %rd68;
	shl.b64 	%rd70, %rd69, 2;
	add.s64 	%rd7, %rd2, %rd70;
	or.pred  	%p44, %p42, %p43;
	@%p44 bra 	$L__BB0_31;
	st.global.f32 	[%rd7+4], %f461;
$L__BB0_31:
	setp.ge.s32 	%p45, %r39, %r45;
	setp.ge.s32 	%p46, %r37, %r46;
	or.pred  	%p47, %p45, %p46;
	@%p47 bra 	$L__BB0_33;
	st.global.f32 	[%rd7+8], %f460;
$L__BB0_33:
	setp.ge.s32 	%p48, %r39, %r45;
	setp.ge.s32 	%p49, %r38, %r46;
	or.pred  	%p50, %p48, %p49;
	@%p50 bra 	$L__BB0_35;
	st.global.f32 	[%rd7+12], %f459;
$L__BB0_35:
	setp.ge.s32 	%p51, %r112, %r46;
	add.s32 	%r41, %r14, 2;
	setp.ge.s32 	%p52, %r41, %r45;
	add.s32 	%r42, %r40, %r46;
	or.pred  	%p53, %p52, %p51;
	@%p53 bra 	$L__BB0_37;
	add.s32 	%r115, %r112, %r42;
	cvt.s64.s32 	%rd71, %r115;
	add.s64 	%rd72, %rd4, %rd71;
	shl.b64 	%rd73, %rd72, 2;
	add.s64 	%rd74, %rd2, %rd73;
	st.global.f32 	[%rd74], %f467;
$L__BB0_37:
	setp.ge.s32 	%p54, %r41, %r45;
	setp.ge.s32 	%p55, %r36, %r46;
	cvt.s64.s32 	%rd75, %r42;
	add.s64 	%rd76, %rd5, %rd75;
	add.s64 	%rd77, %rd4, %rd76;
	shl.b64 	%rd78, %rd77, 2;
	add.s64 	%rd8, %rd2, %rd78;
	or.pred  	%p56, %p54, %p55;
	@%p56 bra 	$L__BB0_39;
	st.global.f32 	[%rd8+4], %f468;
$L__BB0_39:
	setp.ge.s32 	%p57, %r41, %r45;
	setp.ge.s32 	%p58, %r37, %r46;
	or.pred  	%p59, %p57, %p58;
	@%p59 bra 	$L__BB0_41;
	st.global.f32 	[%rd8+8], %f469;
$L__BB0_41:
	setp.ge.s32 	%p60, %r41, %r45;
	setp.ge.s32 	%p61, %r38, %r46;
	or.pred  	%p62, %p60, %p61;
	@%p62 bra 	$L__BB0_43;
	st.global.f32 	[%rd8+12], %f470;
$L__BB0_43:
	setp.ge.s32 	%p63, %r112, %r46;
	add.s32 	%r43, %r14, 3;
	setp.ge.s32 	%p64, %r43, %r45;
	add.s32 	%r44, %r42, %r46;
	or.pred  	%p65, %p64, %p63;
	@%p65 bra 	$L__BB0_45;
	add.s32 	%r116, %r112, %r44;
	cvt.s64.s32 	%rd79, %r116;
	add.s64 	%rd80, %rd4, %rd79;
	shl.b64 	%rd81, %rd80, 2;
	add.s64 	%rd82, %rd2, %rd81;
	st.global.f32 	[%rd82], %f471;
$L__BB0_45:
	setp.ge.s32 	%p66, %r43, %r45;
	setp.ge.s32 	%p67, %r36, %r46;
	cvt.s64.s32 	%rd83, %r44;
	add.s64 	%rd84, %rd5, %rd83;
	add.s64 	%rd85, %rd4, %rd84;
	shl.b64 	%rd86, %rd85, 2;
	add.s64 	%rd9, %rd2, %rd86;
	or.pred  	%p68, %p66, %p67;
	@%p68 bra 	$L__BB0_47;
	st.global.f32 	[%rd9+4], %f472;
$L__BB0_47:
	setp.ge.s32 	%p69, %r43, %r45;
	setp.ge.s32 	%p70, %r37, %r46;
	or.pred  	%p71, %p69, %p70;
	@%p71 bra 	$L__BB0_49;
	st.global.f32 	[%rd9+8], %f473;
$L__BB0_49:
	setp.ge.s32 	%p72, %r43, %r45;
	setp.ge.s32 	%p73, %r38, %r46;
	or.pred  	%p74, %p72, %p73;
	@%p74 bra 	$L__BB0_51;
	st.global.f32 	[%rd9+12], %f474;
$L__BB0_51:
	ret;

}
	// .globl	_Z13matmalGPU_dsmPKfS0_Pfiiii
.visible .entry _Z13matmalGPU_dsmPKfS0_Pfiiii(
	.param .u64 .ptr .align 1 _Z13matmalGPU_dsmPKfS0_Pfiiii_param_0,
	.param .u64 .ptr .align 1 _Z13matmalGPU_dsmPKfS0_Pfiiii_param_1,
	.param .u64 .ptr .align 1 _Z13matmalGPU_dsmPKfS0_Pfiiii_param_2,
	.param .u32 _Z13matmalGPU_dsmPKfS0_Pfiiii_param_3,
	.param .u32 _Z13matmalGPU_dsmPKfS0_Pfiiii_param_4,
	.param .u32 _Z13matmalGPU_dsmPKfS0_Pfiiii_param_5,
	.param .u32 _Z13matmalGPU_dsmPKfS0_Pfiiii_param_6
)
{
	.reg .pred 	%p<77>;
	.reg .b32 	%r<92>;
	.reg .b32 	%f<483>;
	.reg .b64 	%rd<79>;
	// demoted variable
	.shared .align 4 .b8 _ZZ13matmalGPU_dsmPKfS0_PfiiiiE2As[4096];
	// demoted variable
	.shared .align 4 .b8 _ZZ13matmalGPU_dsmPKfS0_PfiiiiE2Bs[4096];
	ld.param.u64 	%rd13, [_Z13matmalGPU_dsmPKfS0_Pfiiii_param_0];
	ld.param.u64 	%rd14, [_Z13matmalGPU_dsmPKfS0_Pfiiii_param_1];
	ld.param.u64 	%rd15, [_Z13matmalGPU_dsmPKfS0_Pfiiii_param_2];
	ld.param.u32 	%r52, [_Z13matmalGPU_dsmPKfS0_Pfiiii_param_3];
	ld.param.u32 	%r53, [_Z13matmalGPU_dsmPKfS0_Pfiiii_param_4];
	ld.param.u32 	%r54, [_Z13matmalGPU_dsmPKfS0_Pfiiii_param_5];
	ld.param.u32 	%r55, [_Z13matmalGPU_dsmPKfS0_Pfiiii_param_6];
	cvta.to.global.u64 	%rd1, %rd13;
	cvta.to.global.u64 	%rd2, %rd14;
	cvta.to.global.u64 	%rd3, %rd15;
	mov.u32 	%r56, %cluster_nctaid.z;
	setp.ne.s32 	%p1, %r56, %r55;
	@%p1 bra 	$L__BB1_54;
	mov.u32 	%r57, %ctaid.z;
	cvt.u64.u32 	%rd16, %r57;
	cvt.s64.s32 	%rd17, %r52;
	mul.lo.s64 	%rd18, %rd17, %rd16;
	cvt.s64.s32 	%rd19, %r54;
	mul.lo.s64 	%rd4, %rd18, %rd19;
	cvt.s64.s32 	%rd20, %r53;
	mul.lo.s64 	%rd5, %rd18, %rd20;
	mov.u32 	%r1, %tid.x;
	mov.u32 	%r2, %tid.y;
	mov.u32 	%r58, %ctaid.y;
	shl.b32 	%r3, %r58, 6;
	mov.u32 	%r59, %ctaid.x;
	shl.b32 	%r4, %r59, 6;
	setp.lt.s32 	%p2, %r54, 1;
	mov.f32 	%f459, 0f00000000;
	mov.f32 	%f460, %f459;
	mov.f32 	%f461, %f459;
	mov.f32 	%f462, %f459;
	mov.f32 	%f463, %f459;
	mov.f32 	%f464, %f459;
	mov.f32 	%f465, %f459;
	mov.f32 	%f466, %f459;
	mov.f32 	%f467, %f459;
	mov.f32 	%f468, %f459;
	mov.f32 	%f469, %f459;
	mov.f32 	%f470, %f459;
	mov.f32 	%f471, %f459;
	mov.f32 	%f472, %f459;
	mov.f32 	%f473, %f459;
	mov.f32 	%f474, %f459;
	@%p2 bra 	$L__BB1_22;
	add.s32 	%r60, %r54, 15;
	shr.u32 	%r61, %r60, 4;
	shl.b32 	%r62, %r2, 2;
	add.s32 	%r5, %r3, %r62;
	shl.b32 	%r63, %r1, 2;
	mov.u32 	%r64, _ZZ13matmalGPU_dsmPKfS0_PfiiiiE2As;
	mov.u32 	%r6, %cluster_ctarank;
	add.s32 	%r7, %r4, %r63;
	shl.b32 	%r65, %r2, 8;
	mov.u32 	%r66, _ZZ13matmalGPU_dsmPKfS0_PfiiiiE2Bs;
	add.s32 	%r67, %r66, %r65;
	cvt.u64.u32 	%rd21, %r66;
	cvta.shared.u64 	%rd22, %rd21;
	mapa.u64	%rd23, %rd22, 0;
	mul.lo.s32 	%r68, %r5, %r54;
	add.s32 	%r13, %r64, %r65;
	add.s32 	%r8, %r13, %r63;
	add.s32 	%r69, %r68, %r54;
	add.s32 	%r70, %r69, %r54;
	add.s32 	%r71, %r70, %r54;
	shl.b32 	%r72, %r1, 4;
	add.s32 	%r9, %r67, %r72;
	add.s32 	%r10, %r7, 1;
	add.s32 	%r11, %r7, 2;
	add.s32 	%r12, %r7, 3;
	mul.wide.u32 	%rd24, %r63, 4;
	add.s64 	%rd6, %rd23, %rd24;
	neg.s32 	%r91, %r61;
	mul.lo.s32 	%r90, %r2, %r53;
	shl.b32 	%r16, %r53, 4;
	add.s32 	%r89, %r7, %r90;
	add.s32 	%r87, %r1, %r71;
	add.s32 	%r86, %r1, %r70;
	add.s32 	%r85, %r1, %r69;
	add.s32 	%r84, %r1, %r68;
	mov.f32 	%f459, 0f00000000;
	cvt.s64.s32 	%rd44, %r7;
	mov.u32 	%r83, %r1;
	mov.u32 	%r88, %r2;
$L__BB1_3:
	setp.ge.s32 	%p3, %r5, %r52;
	setp.ge.s32 	%p4, %r83, %r54;
	mov.f32 	%f475, 0f00000000;
	or.pred  	%p5, %p3, %p4;
	@%p5 bra 	$L__BB1_5;
	cvt.u64.u32 	%rd25, %r84;
	add.s64 	%rd26, %rd4, %rd25;
	shl.b64 	%rd27, %rd26, 2;
	add.s64 	%rd28, %rd1, %rd27;
	ld.global.f32 	%f475, [%rd28];
$L__BB1_5:
	add.s32 	%r73, %r5, 1;
	setp.ge.s32 	%p7, %r73, %r52;
	st.shared.f32 	[%r8], %f475;
	mov.f32 	%f476, 0f00000000;
	or.pred  	%p8, %p7, %p4;
	@%p8 bra 	$L__BB1_7;
	cvt.u64.u32 	%rd29, %r85;
	add.s64 	%rd30, %rd4, %rd29;
	shl.b64 	%rd31, %rd30, 2;
	add.s64 	%rd32, %rd1, %rd31;
	ld.global.f32 	%f476, [%rd32];
$L__BB1_7:
	add.s32 	%r74, %r5, 2;
	setp.ge.s32 	%p10, %r74, %r52;
	st.shared.f32 	[%r8+64], %f476;
	mov.f32 	%f477, 0f00000000;
	or.pred  	%p11, %p10, %p4;
	@%p11 bra 	$L__BB1_9;
	cvt.u64.u32 	%rd33, %r86;
	add.s64 	%rd34, %rd4, %rd33;
	shl.b64 	%rd35, %rd34, 2;
	add.s64 	%rd36, %rd1, %rd35;
	ld.global.f32 	%f477, [%rd36];
$L__BB1_9:
	add.s32 	%r75, %r5, 3;
	setp.ge.s32 	%p13, %r75, %r52;
	st.shared.f32 	[%r8+128], %f477;
	mov.f32 	%f478, 0f00000000;
	or.pred  	%p14, %p13, %p4;
	@%p14 bra 	$L__BB1_11;
	cvt.u64.u32 	%rd37, %r87;
	add.s64 	%rd38, %rd4, %rd37;
	shl.b64 	%rd39, %rd38, 2;
	add.s64 	%rd40, %rd1, %rd39;
	ld.global.f32 	%f478, [%rd40];
$L__BB1_11:
	setp.ne.s32 	%p15, %r6, 0;
	st.shared.f32 	[%r8+192], %f478;
	@%p15 bra 	$L__BB1_21;
	setp.ge.s32 	%p16, %r7, %r53;
	setp.ge.s32 	%p17, %r88, %r54;
	mov.f32 	%f479, 0f00000000;
	or.pred  	%p18, %p17, %p16;
	@%p18 bra 	$L__BB1_14;
	mul.wide.s32 	%rd41, %r89, 4;
	add.s64 	%rd42, %rd2, %rd41;
	ld.global.f32 	%f479, [%rd42];
$L__BB1_14:
	setp.ge.s32 	%p20, %r10, %r53;
	st.shared.f32 	[%r9], %f479;
	cvt.s64.s32 	%rd43, %r90;
	add.s64 	%rd45, %rd44, %rd43;
	shl.b64 	%rd46, %rd45, 2;
	add.s64 	%rd7, %rd2, %rd46;
	mov.f32 	%f480, 0f00000000;
	or.pred  	%p21, %p17, %p20;
	@%p21 bra 	$L__BB1_16;
	ld.global.f32 	%f480, [%rd7+4];
$L__BB1_16:
	setp.ge.s32 	%p23, %r11, %r53;
	st.shared.f32 	[%r9+4], %f480;
	mov.f32 	%f481, 0f00000000;
	or.pred  	%p24, %p17, %p23;
	@%p24 bra 	$L__BB1_18;
	ld.global.f32 	%f481, [%rd7+8];
$L__BB1_18:
	setp.ge.s32 	%p26, %r12, %r53;
	st.shared.f32 	[%r9+8], %f481;
	mov.f32 	%f482, 0f00000000;
	or.pred  	%p27, %p17, %p26;
	@%p27 bra 	$L__BB1_20;
	ld.global.f32 	%f482, [%rd7+12];
$L__BB1_20:
	st.shared.f32 	[%r9+12], %f482;
$L__BB1_21:
	barrier.sync 	0;
	barrier.cluster.arrive;
	barrier.cluster.wait;
	ld.shared.f32 	%f75, [%r13];
	ld.shared.f32 	%f76, [%r13+64];
	ld.shared.f32 	%f77, [%r13+128];
	ld.shared.f32 	%f78, [%r13+192];
	ld.f32 	%f79, [%rd6];
	ld.f32 	%f80, [%rd6+4];
	ld.f32 	%f81, [%rd6+8];
	ld.f32 	%f82, [%rd6+12];
	fma.rn.f32 	%f83, %f75, %f79, %f466;
	fma.rn.f32 	%f84, %f75, %f80, %f465;
	fma.rn.f32 	%f85, %f75, %f81, %f464;
	fma.rn.f32 	%f86, %f75, %f82, %f463;
	fma.rn.f32 	%f87, %f76, %f79, %f462;
	fma.rn.f32 	%f88, %f76, %f80, %f461;
	fma.rn.f32 	%f89, %f76, %f81, %f460;
	fma.rn.f32 	%f90, %f76, %f82, %f459;
	fma.rn.f32 	%f91, %f77, %f79, %f467;
	fma.rn.f32 	%f92, %f77, %f80, %f468;
	fma.rn.f32 	%f93, %f77, %f81, %f469;
	fma.rn.f32 	%f94, %f77, %f82, %f470;
	fma.rn.f32 	%f95, %f78, %f79, %f471;
	fma.rn.f32 	%f96, %f78, %f80, %f472;
	fma.rn.f32 	%f97, %f78, %f81, %f473;
	fma.rn.f32 	%f98, %f78, %f82, %f474;
	ld.shared.f32 	%f99, [%r13+4];
	ld.shared.f32 	%f100, [%r13+68];
	ld.shared.f32 	%f101, [%r13+132];
	ld.shared.f32 	%f102, [%r13+196];
	ld.f32 	%f103, [%rd6+256];
	ld.f32 	%f104, [%rd6+260];
	ld.f32 	%f105, [%rd6+264];
	ld.f32 	%f106, [%rd6+268];
	fma.rn.f32 	%f107, %f99, %f103, %f83;
	fma.rn.f32 	%f108, %f99, %f104, %f84;
	fma.rn.f32 	%f109, %f99, %f105, %f85;
	fma.rn.f32 	%f110, %f99, %f106, %f86;
	fma.rn.f32 	%f111, %f100, %f103, %f87;
	fma.rn.f32 	%f112, %f100, %f104, %f88;
	fma.rn.f32 	%f113, %f100, %f105, %f89;
	fma.rn.f32 	%f114, %f100, %f106, %f90;
	fma.rn.f32 	%f115, %f101, %f103, %f91;
	fma.rn.f32 	%f116, %f101, %f104, %f92;
	fma.rn.f32 	%f117, %f101, %f105, %f93;
	fma.rn.f32 	%f118, %f101, %f106, %f94;
	fma.rn.f32 	%f119, %f102, %f103, %f95;
	fma.rn.f32 	%f120, %f102, %f104, %f96;
	fma.rn.f32 	%f121, %f102, %f105, %f97;
	fma.rn.f32 	%f122, %f102, %f106, %f98;
	ld.shared.f32 	%f123, [%r13+8];
	ld.shared.f32 	%f124, [%r13+72];
	ld.shared.f32 	%f125, [%r13+136];
	ld.shared.f32 	%f126, [%r13+200];
	ld.f32 	%f127, [%rd6+512];
	ld.f32 	%f128, [%rd6+516];
	ld.f32 	%f129, [%rd6+520];
	ld.f32 	%f130, [%rd6+524];
	fma.rn.f32 	%f131, %f123, %f127, %f107;
	fma.rn.f32 	%f132, %f123, %f128, %f108;
	fma.rn.f32 	%f133, %f123, %f129, %f109;
	fma.rn.f32 	%f134, %f123, %f130, %f110;
	fma.rn.f32 	%f135, %f124, %f127, %f111;
	fma.rn.f32 	%f136, %f124, %f128, %f112;
	fma.rn.f32 	%f137, %f124, %f129, %f113;
	fma.rn.f32 	%f138, %f124, %f130, %f114;
	fma.rn.f32 	%f139, %f125, %f127, %f115;
	fma.rn.f32 	%f140, %f125, %f128, %f116;
	fma.rn.f32 	%f141, %f125, %f129, %f117;
	fma.rn.f32 	%f142, %f125, %f130, %f118;
	fma.rn.f32 	%f143, %f126, %f127, %f119;
	fma.rn.f32 	%f144, %f126, %f128, %f120;
	fma.rn.f32 	%f145, %f126, %f129, %f121;
	fma.rn.f32 	%f146, %f126, %f130, %f122;
	ld.shared.f32 	%f147, [%r13+12];
	ld.shared.f32 	%f148, [%r13+76];
	ld.shared.f32 	%f149, [%r13+140];
	ld.shared.f32 	%f150, [%r13+204];
	ld.f32 	%f151, [%rd6+768];
	ld.f32 	%f152, [%rd6+772];
	ld.f32 	%f153, [%rd6+776];
	ld.f32 	%f154, [%rd6+780];
	fma.rn.f32 	%f155, %f147, %f151, %f131;
	fma.rn.f32 	%f156, %f147, %f152, %f132;
	fma.rn.f32 	%f157, %f147, %f153, %f133;
	fma.rn.f32 	%f158, %f147, %f154, %f134;
	fma.rn.f32 	%f159, %f148, %f151, %f135;
	fma.rn.f32 	%f160, %f148, %f152, %f136;
	fma.rn.f32 	%f161, %f148, %f153, %f137;
	fma.rn.f32 	%f162, %f148, %f154, %f138;
	fma.rn.f32 	%f163, %f149, %f151, %f139;
	fma.rn.f32 	%f164, %f149, %f152, %f140;
	fma.rn.f32 	%f165, %f149, %f153, %f141;
	fma.rn.f32 	%f166, %f149, %f154, %f142;
	fma.rn.f32 	%f167, %f150, %f151, %f143;
	fma.rn.f32 	%f168, %f150, %f152, %f144;
	fma.rn.f32 	%f169, %f150, %f153, %f145;
	fma.rn.f32 	%f170, %f150, %f154, %f146;
	ld.shared.f32 	%f171, [%r13+16];
	ld.shared.f32 	%f172, [%r13+80];
	ld.shared.f32 	%f173, [%r13+144];
	ld.shared.f32 	%f174, [%r13+208];
	ld.f32 	%f175, [%rd6+1024];
	ld.f32 	%f176, [%rd6+1028];
	ld.f32 	%f177, [%rd6+1032];
	ld.f32 	%f178, [%rd6+1036];
	fma.rn.f32 	%f179, %f171, %f175, %f155;
	fma.rn.f32 	%f180, %f171, %f176, %f156;
	fma.rn.f32 	%f181, %f171, %f177, %f157;
	fma.rn.f32 	%f182, %f171, %f178, %f158;
	fma.rn.f32 	%f183, %f172, %f175, %f159;
	fma.rn.f32 	%f184, %f172, %f176, %f160;
	fma.rn.f32 	%f185, %f172, %f177, %f161;
	fma.rn.f32 	%f186, %f172, %f178, %f162;
	fma.rn.f32 	%f187, %f173, %f175, %f163;
	fma.rn.f32 	%f188, %f173, %f176, %f164;
	fma.rn.f32 	%f189, %f173, %f177, %f165;
	fma.rn.f32 	%f190, %f173, %f178, %f166;
	fma.rn.f32 	%f191, %f174, %f175, %f167;
	fma.rn.f32 	%f192, %f174, %f176, %f168;
	fma.rn.f32 	%f193, %f174, %f177, %f169;
	fma.rn.f32 	%f194, %f174, %f178, %f170;
	ld.shared.f32 	%f195, [%r13+20];
	ld.shared.f32 	%f196, [%r13+84];
	ld.shared.f32 	%f197, [%r13+148];
	ld.shared.f32 	%f198, [%r13+212];
	ld.f32 	%f199, [%rd6+1280];
	ld.f32 	%f200, [%rd6+1284];
	ld.f32 	%f201, [%rd6+1288];
	ld.f32 	%f202, [%rd6+1292];
	fma.rn.f32 	%f203, %f195, %f199, %f179;
	fma.rn.f32 	%f204, %f195, %f200, %f180;
	fma.rn.f32 	%f205, %f195, %f201, %f181;
	fma.rn.f32 	%f206, %f195, %f202, %f182;
	fma.rn.f32 	%f207, %f196, %f199, %f183;
	fma.rn.f32 	%f208, %f196, %f200, %f184;
	fma.rn.f32 	%f209, %f196, %f201, %f185;
	fma.rn.f32 	%f210, %f196, %f202, %f186;
	fma.rn.f32 	%f211, %f197, %f199, %f187;
	fma.rn.f32 	%f212, %f197, %f200, %f188;
	fma.rn.f32 	%f213, %f197, %f201, %f189;
	fma.rn.f32 	%f214, %f197, %f202, %f190;
	fma.rn.f32 	%f215, %f198, %f199, %f191;
	fma.rn.f32 	%f216, %f198, %f200, %f192;
	fma.rn.f32 	%f217, %f198, %f201, %f193;
	fma.rn.f32 	%f218, %f198, %f202, %f194;
	ld.shared.f32 	%f219, [%r13+24];
	ld.shared.f32 	%f220, [%r13+88];
	ld.shared.f32 	%f221, [%r13+152];
	ld.shared.f32 	%f222, [%r13+216];
	ld.f32 	%f223, [%rd6+1536];
	ld.f32 	%f224, [%rd6+1540];
	ld.f32 	%f225, [%rd6+1544];
	ld.f32 	%f226, [%rd6+1548];
	fma.rn.f32 	%f227, %f219, %f223, %f203;
	fma.rn.f32 	%f228, %f219, %f224, %f204;
	fma.rn.f32 	%f229, %f219, %f225, %f205;
	fma.rn.f32 	%f230, %f219, %f226, %f206;
	fma.rn.f32 	%f231, %f220, %f223, %f207;
	fma.rn.f32 	%f232, %f220, %f224, %f208;
	fma.rn.f32 	%f233, %f220, %f225, %f209;
	fma.rn.f32 	%f234, %f220, %f226, %f210;
	fma.rn.f32 	%f235, %f221, %f223, %f211;
	fma.rn.f32 	%f236, %f221, %f224, %f212;
	fma.rn.f32 	%f237, %f221, %f225, %f213;
	fma.rn.f32 	%f238, %f221, %f226, %f214;
	fma.rn.f32 	%f239, %f222, %f223, %f215;
	fma.rn.f32 	%f240, %f222, %f224, %f216;
	fma.rn.f32 	%f241, %f222, %f225, %f217;
	fma.rn.f32 	%f242, %f222, %f226, %f218;
	ld.shared.f32 	%f243, [%r13+28];
	ld.shared.f32 	%f244, [%r13+92];
	ld.shared.f32 	%f245, [%r13+156];
	ld.shared.f32 	%f246, [%r13+220];
	ld.f32 	%f247, [%rd6+1792];
	ld.f32 	%f248, [%rd6+1796];
	ld.f32 	%f249, [%rd6+1800];
	ld.f32 	%f250, [%rd6+1804];
	fma.rn.f32 	%f251, %f243, %f247, %f227;
	fma.rn.f32 	%f252, %f243, %f248, %f228;
	fma.rn.f32 	%f253, %f243, %f249, %f229;
	fma.rn.f32 	%f254, %f243, %f250, %f230;
	fma.rn.f32 	%f255, %f244, %f247, %f231;
	fma.rn.f32 	%f256, %f244, %f248, %f232;
	fma.rn.f32 	%f257, %f244, %f249, %f233;
	fma.rn.f32 	%f258, %f244, %f250, %f234;
	fma.rn.f32 	%f259, %f245, %f247, %f235;
	fma.rn.f32 	%f260, %f245, %f248, %f236;
	fma.rn.f32 	%f261, %f245, %f249, %f237;
	fma.rn.f32 	%f262, %f245, %f250, %f238;
	fma.rn.f32 	%f263, %f246, %f247, %f239;
	fma.rn.f32 	%f264, %f246, %f248, %f240;
	fma.rn.f32 	%f265, %f246, %f249, %f241;
	fma.rn.f32 	%f266, %f246, %f250, %f242;
	ld.shared.f32 	%f267, [%r13+32];
	ld.shared.f32 	%f268, [%r13+96];
	ld.shared.f32 	%f269, [%r13+160];
	ld.shared.f32 	%f270, [%r13+224];
	ld.f32 	%f271, [%rd6+2048];
	ld.f32 	%f272, [%rd6+2052];
	ld.f32 	%f273, [%rd6+2056];
	ld.f32 	%f274, [%rd6+2060];
	fma.rn.f32 	%f275, %f267, %f271, %f251;
	fma.rn.f32 	%f276, %f267, %f272, %f252;
	fma.rn.f32 	%f277, %f267, %f273, %f253;
	fma.rn.f32 	%f278, %f267, %f274, %f254;
	fma.rn.f32 	%f279, %f268, %f271, %f255;
	fma.rn.f32 	%f280, %f268, %f272, %f256;
	fma.rn.f32 	%f281, %f268, %f273, %f257;
	fma.rn.f32 	%f282, %f268, %f274, %f258;
	fma.rn.f32 	%f283, %f269, %f271, %f259;
	fma.rn.f32 	%f284, %f269, %f272, %f260;
	fma.rn.f32 	%f285, %f269, %f273, %f261;
	fma.rn.f32 	%f286, %f269, %f274, %f262;
	fma.rn.f32 	%f287, %f270, %f271, %f263;
	fma.rn.f32 	%f288, %f270, %f272, %f264;
	fma.rn.f32 	%f289, %f270, %f273, %f265;
	fma.rn.f32 	%f290, %f270, %f274, %f266;
	ld.shared.f32 	%f291, [%r13+36];
	ld.shared.f32 	%f292, [%r13+100];
	ld.shared.f32 	%f293, [%r13+164];
	ld.shared.f32 	%f294, [%r13+228];
	ld.f32 	%f295, [%rd6+2304];
	ld.f32 	%f296, [%rd6+2308];
	ld.f32 	%f297, [%rd6+2312];
	ld.f32 	%f298, [%rd6+2316];
	fma.rn.f32 	%f299, %f291, %f295, %f275;
	fma.rn.f32 	%f300, %f291, %f296, %f276;
	fma.rn.f32 	%f301, %f291, %f297, %f277;
	fma.rn.f32 	%f302, %f291, %f298, %f278;
	fma.rn.f32 	%f303, %f292, %f295, %f279;
	fma.rn.f32 	%f304, %f292, %f296, %f280;
	fma.rn.f32 	%f305, %f292, %f297, %f281;
	fma.rn.f32 	%f306, %f292, %f298, %f282;
	fma.rn.f32 	%f307, %f293, %f295, %f283;
	fma.rn.f32 	%f308, %f293, %f296, %f284;
	fma.rn.f32 	%f309, %f293, %f297, %f285;
	fma.rn.f32 	%f310, %f293, %f298, %f286;
	fma.rn.f32 	%f311, %f294, %f295, %f287;
	fma.rn.f32 	%f312, %f294, %f296, %f288;
	fma.rn.f32 	%f313, %f294, %f297, %f289;
	fma.rn.f32 	%f314, %f294, %f298, %f290;
	ld.shared.f32 	%f315, [%r13+40];
	ld.shared.f32 	%f316, [%r13+104];
	ld.shared.f32 	%f317, [%r13+168];
	ld.shared.f32 	%f318, [%r13+232];
	ld.f32 	%f319, [%rd6+2560];
	ld.f32 	%f320, [%rd6+2564];
	ld.f32 	%f321, [%rd6+2568];
	ld.f32 	%f322, [%rd6+2572];
	fma.rn.f32 	%f323, %f315, %f319, %f299;
	fma.rn.f32 	%f324, %f315, %f320, %f300;
	fma.rn.f32 	%f325, %f315, %f321, %f301;
	fma.rn.f32 	%f326, %f315, %f322, %f302;
	fma.rn.f32 	%f327, %f316, %f319, %f303;
	fma.rn.f32 	%f328, %f316, %f320, %f304;
	fma.rn.f32 	%f329, %f316, %f321, %f305;
	fma.rn.f32 	%f330, %f316, %f322, %f306;
	fma.rn.f32 	%f331, %f317, %f319, %f307;
	fma.rn.f32 	%f332, %f317, %f320, %f308;
	fma.rn.f32 	%f333, %f317, %f321, %f309;
	fma.rn.f32 	%f334, %f317, %f322, %f310;
	fma.rn.f32 	%f335, %f318, %f319, %f311;
	fma.rn.f32 	%f336, %f318, %f320, %f312;
	fma.rn.f32 	%f337, %f318, %f321, %f313;
	fma.rn.f32 	%f338, %f318, %f322, %f314;
	ld.shared.f32 	%f339, [%r13+44];
	ld.shared.f32 	%f340, [%r13+108];
	ld.shared.f32 	%f341, [%r13+172];
	ld.shared.f32 	%f342, [%r13+236];
	ld.f32 	%f343, [%rd6+2816];
	ld.f32 	%f344, [%rd6+2820];
	ld.f32 	%f345, [%rd6+2824];
	ld.f32 	%f346, [%rd6+2828];
	fma.rn.f32 	%f347, %f339, %f343, %f323;
	fma.rn.f32 	%f348, %f339, %f344, %f324;
	fma.rn.f32 	%f349, %f339, %f345, %f325;
	fma.rn.f32 	%f350, %f339, %f346, %f326;
	fma.rn.f32 	%f351, %f340, %f343, %f327;
	fma.rn.f32 	%f352, %f340, %f344, %f328;
	fma.rn.f32 	%f353, %f340, %f345, %f329;
	fma.rn.f32 	%f354, %f340, %f346, %f330;
	fma.rn.f32 	%f355, %f341, %f343, %f331;
	fma.rn.f32 	%f356, %f341, %f344, %f332;
	fma.rn.f32 	%f357, %f341, %f345, %f333;
	fma.rn.f32 	%f358, %f341, %f346, %f334;
	fma.rn.f32 	%f359, %f342, %f343, %f335;
	fma.rn.f32 	%f360, %f342, %f344, %f336;
	fma.rn.f32 	%f361, %f342, %f345, %f337;
	fma.rn.f32 	%f362, %f342, %f346, %f338;
	ld.shared.f32 	%f363, [%r13+48];
	ld.shared.f32 	%f364, [%r13+112];
	ld.shared.f32 	%f365, [%r13+176];
	ld.shared.f32 	%f366, [%r13+240];
	ld.f32 	%f367, [%rd6+3072];
	ld.f32 	%f368, [%rd6+3076];
	ld.f32 	%f369, [%rd6+3080];
	ld.f32 	%f370, [%rd6+3084];
	fma.rn.f32 	%f371, %f363, %f367, %f347;
	fma.rn.f32 	%f372, %f363, %f368, %f348;
	fma.rn.f32 	%f373, %f363, %f369, %f349;
	fma.rn.f32 	%f374, %f363, %f370, %f350;
	fma.rn.f32 	%f375, %f364, %f367, %f351;
	fma.rn.f32 	%f376, %f364, %f368, %f352;
	fma.rn.f32 	%f377, %f364, %f369, %f353;
	fma.rn.f32 	%f378, %f364, %f370, %f354;
	fma.rn.f32 	%f379, %f365, %f367, %f355;
	fma.rn.f32 	%f380, %f365, %f368, %f356;
	fma.rn.f32 	%f381, %f365, %f369, %f357;
	fma.rn.f32 	%f382, %f365, %f370, %f358;
	fma.rn.f32 	%f383, %f366, %f367, %f359;
	fma.rn.f32 	%f384, %f366, %f368, %f360;
	fma.rn.f32 	%f385, %f366, %f369, %f361;
	fma.rn.f32 	%f386, %f366, %f370, %f362;
	ld.shared.f32 	%f387, [%r13+52];
	ld.shared.f32 	%f388, [%r13+116];
	ld.shared.f32 	%f389, [%r13+180];
	ld.shared.f32 	%f390, [%r13+244];
	ld.f32 	%f391, [%rd6+3328];
	ld.f32 	%f392, [%rd6+3332];
	ld.f32 	%f393, [%rd6+3336];
	ld.f32 	%f394, [%rd6+3340];
	fma.rn.f32 	%f395, %f387, %f391, %f371;
	fma.rn.f32 	%f396, %f387, %f392, %f372;
	fma.rn.f32 	%f397, %f387, %f393, %f373;
	fma.rn.f32 	%f398, %f387, %f394, %f374;
	fma.rn.f32 	%f399, %f388, %f391, %f375;
	fma.rn.f32 	%f400, %f388, %f392, %f376;
	fma.rn.f32 	%f401, %f388, %f393, %f377;
	fma.rn.f32 	%f402, %f388, %f394, %f378;
	fma.rn.f32 	%f403, %f389, %f391, %f379;
	fma.rn.f32 	%f404, %f389, %f392, %f380;
	fma.rn.f32 	%f405, %f389, %f393, %f381;
	fma.rn.f32 	%f406, %f389, %f394, %f382;
	fma.rn.f32 	%f407, %f390, %f391, %f383;
	fma.rn.f32 	%f408, %f390, %f392, %f384;
	fma.rn.f32 	%f409, %f390, %f393, %f385;
	fma.rn.f32 	%f410, %f390, %f394, %f386;
	ld.shared.f32 	%f411, [%r13+56];
	ld.shared.f32 	%f412, [%r13+120];
	ld.shared.f32 	%f413, [%r13+184];
	ld.shared.f32 	%f414, [%r13+248];
	ld.f32 	%f415, [%rd6+3584];
	ld.f32 	%f416, [%rd6+3588];
	ld.f32 	%f417, [%rd6+3592];
	ld.f32 	%f418, [%rd6+3596];
	fma.rn.f32 	%f419, %f411, %f415, %f395;
	fma.rn.f32 	%f420, %f411, %f416, %f396;
	fma.rn.f32 	%f421, %f411, %f417, %f397;
	fma.rn.f32 	%f422, %f411, %f418, %f398;
	fma.rn.f32 	%f423, %f412, %f415, %f399;
	fma.rn.f32 	%f424, %f412, %f416, %f400;
	fma.rn.f32 	%f425, %f412, %f417, %f401;
	fma.rn.f32 	%f426, %f412, %f418, %f402;
	fma.rn.f32 	%f427, %f413, %f415, %f403;
	fma.rn.f32 	%f428, %f413, %f416, %f404;
	fma.rn.f32 	%f429, %f413, %f417, %f405;
	fma.rn.f32 	%f430, %f413, %f418, %f406;
	fma.rn.f32 	%f431, %f414, %f415, %f407;
	fma.rn.f32 	%f432, %f414, %f416, %f408;
	fma.rn.f32 	%f433, %f414, %f417, %f409;
	fma.rn.f32 	%f434, %f414, %f418, %f410;
	ld.shared.f32 	%f435, [%r13+60];
	ld.shared.f32 	%f436, [%r13+124];
	ld.shared.f32 	%f437, [%r13+188];
	ld.shared.f32 	%f438, [%r13+252];
	ld.f32 	%f439, [%rd6+3840];
	ld.f32 	%f440, [%rd6+3844];
	ld.f32 	%f441, [%rd6+3848];
	ld.f32 	%f442, [%rd6+3852];
	fma.rn.f32 	%f466, %f435, %f439, %f419;
	fma.rn.f32 	%f465, %f435, %f440, %f420;
	fma.rn.f32 	%f464, %f435, %f441, %f421;
	fma.rn.f32 	%f463, %f435, %f442, %f422;
	fma.rn.f32 	%f462, %f436, %f439, %f423;
	fma.rn.f32 	%f461, %f436, %f440, %f424;
	fma.rn.f32 	%f460, %f436, %f441, %f425;
	fma.rn.f32 	%f459, %f436, %f442, %f426;
	fma.rn.f32 	%f467, %f437, %f439, %f427;
	fma.rn.f32 	%f468, %f437, %f440, %f428;
	fma.rn.f32 	%f469, %f437, %f441, %f429;
	fma.rn.f32 	%f470, %f437, %f442, %f430;
	fma.rn.f32 	%f471, %f438, %f439, %f431;
	fma.rn.f32 	%f472, %f438, %f440, %f432;
	fma.rn.f32 	%f473, %f438, %f441, %f433;
	fma.rn.f32 	%f474, %f438, %f442, %f434;
	barrier.sync 	0;
	barrier.cluster.arrive;
	barrier.cluster.wait;
	add.s32 	%r91, %r91, 1;
	setp.eq.s32 	%p28, %r91, 0;
	add.s32 	%r90, %r90, %r16;
	add.s32 	%r89, %r89, %r16;
	add.s32 	%r88, %r88, 16;
	add.s32 	%r87, %r87, 16;
	add.s32 	%r86, %r86, 16;
	add.s32 	%r85, %r85, 16;
	add.s32 	%r84, %r84, 16;
	add.s32 	%r83, %r83, 16;
	@%p28 bra 	$L__BB1_22;
	bra.uni 	$L__BB1_3;
$L__BB1_22:
	shl.b32 	%r76, %r2, 2;
	add.s32 	%r22, %r3, %r76;
	shl.b32 	%r78, %r1, 2;
	add.s32 	%r23, %r4, %r78;
	setp.lt.s32 	%p29, %r22, %r52;
	mul.lo.s32 	%r24, %r22, %r53;
	setp.lt.s32 	%p30, %r23, %r53;
	and.pred  	%p31, %p29, %p30;
	@%p31 bra 	$L__BB1_23;
	bra.uni 	$L__BB1_24;
$L__BB1_23:
	add.s32 	%r79, %r23, %r24;
	cvt.s64.s32 	%rd47, %r79;
	add.s64 	%rd48, %rd5, %rd47;
	shl.b64 	%rd49, %rd48, 2;
	add.s64 	%rd50, %rd3, %rd49;
	st.global.f32 	[%rd50], %f466;
$L__BB1_24:
	setp.ge.s32 	%p32, %r22, %r52;
	add.s32 	%r43, %r23, 1;
	setp.ge.s32 	%p33, %r43, %r53;
	cvt.s64.s32 	%rd51, %r24;
	cvt.s64.s32 	%rd8, %r23;
	add.s64 	%rd52, %rd8, %rd51;
	add.s64 	%rd53, %rd5, %rd52;
	shl.b64 	%rd54, %rd53, 2;
	add.s64 	%rd9, %rd3, %rd54;
	or.pred  	%p34, %p32, %p33;
	@%p34 bra 	$L__BB1_26;
	st.global.f32 	[%rd9+4], %f465;
$L__BB1_26:
	setp.ge.s32 	%p35, %r22, %r52;
	add.s32 	%r44, %r23, 2;
	setp.ge.s32 	%p36, %r44, %r53;
	or.pred  	%p37, %p35, %p36;
	@%p37 bra 	$L__BB1_28;
	st.global.f32 	[%rd9+8], %f464;
$L__BB1_28:
	setp.ge.s32 	%p38, %r22, %r52;
	add.s32 	%r45, %r23, 3;
	setp.ge.s32 	%p39, %r45, %r53;
	or.pred  	%p40, %p38, %p39;
	@%p40 bra 	$L__BB1_30;
	st.global.f32 	[%rd9+12], %f463;
$L__BB1_30:
	setp.ge.s32 	%p41, %r23, %r53;
	add.s32 	%r46, %r22, 1;
	setp.ge.s32 	%p42, %r46, %r52;
	add.s32 	%r47, %r24, %r53;
	or.pred  	%p43, %p42, %p41;
	@%p43 bra 	$L__BB1_32;
	add.s32 	%r80, %r23, %r47;
	cvt.s64.s32 	%rd55, %r80;
	add.s64 	%rd56, %rd5, %rd55;
	shl.b64 	%rd57, %rd56, 2;
	add.s64 	%rd58, %rd3, %rd57;
	st.global.f32 	[%rd58], %f462;
$L__BB1_32:
	setp.ge.s32 	%p44, %r46, %r52;
	setp.ge.s32 	%p45, %r43, %r53;
	cvt.s64.s32 	%rd59, %r47;
	add.s64 	%rd60, %rd8, %rd59;
	add.s64 	%rd61, %rd5, %rd60;
	shl.b64 	%rd62, %rd61, 2;
	add.s64 	%rd10, %rd3, %rd62;
	or.pred  	%p46, %p44, %p45;
	@%p46 bra 	$L__BB1_34;
	st.global.f32 	[%rd10+4], %f461;
$L__BB1_34:
	setp.ge.s32 	%p47, %r46, %r52;
	setp.ge.s32 	%p48, %r44, %r53;
	or.pred  	%p49, %p47, %p48;
	@%p49 bra 	$L__BB1_36;
	st.global.f32 	[%rd10+8], %f460;
$L__BB1_36:
	setp.ge.s32 	%p50, %r46, %r52;
	setp.ge.s32 	%p51, %r45, %r53;
	or.pred  	%p52, %p50, %p51;
	@%p52 bra 	$L__BB1_38;
	st.global.f32 	[%rd10+12], %f459;
$L__BB1_38:
	setp.ge.s32 	%p53, %r23, %r53;
	add.s32 	%r48, %r22, 2;
	setp.ge.s32 	%p54, %r48, %r52;
	add.s32 	%r49, %r47, %r53;
	or.pred  	%p55, %p54, %p53;
	@%p55 bra 	$L__BB1_40;
	add.s32 	%r81, %r23, %r49;
	cvt.s64.s32 	%rd63, %r81;
	add.s64 	%rd64, %rd5, %rd63;
	shl.b64 	%rd65, %rd64, 2;
	add.s64 	%rd66, %rd3, %rd65;
	st.global.f32 	[%rd66], %f467;
$L__BB1_40:
	setp.ge.s32 	%p56, %r48, %r52;
	setp.ge.s32 	%p57, %r43, %r53;
	cvt.s64.s32 	%rd67, %r49;
	add.s64 	%rd68, %rd8, %rd67;
	add.s64 	%rd69, %rd5, %rd68;
	shl.b64 	%rd70, %rd69, 2;
	add.s64 	%rd11, %rd3, %rd70;
	or.pred  	%p58, %p56, %p57;
	@%p58 bra 	$L__BB1_42;
	st.global.f32 	[%rd11+4], %f468;
$L__BB1_42:
	setp.ge.s32 	%p59, %r48, %r52;
	setp.ge.s32 	%p60, %r44, %r53;
	or.pred  	%p61, %p59, %p60;
	@%p61 bra 	$L__BB1_44;
	st.global.f32 	[%rd11+8], %f469;
$L__BB1_44:
	setp.ge.s32 	%p62, %r48, %r52;
	setp.ge.s32 	%p63, %r45, %r53;
	or.pred  	%p64, %p62, %p63;
	@%p64 bra 	$L__BB1_46;
	st.global.f32 	[%rd11+12], %f470;
$L__BB1_46:
	setp.ge.s32 	%p65, %r23, %r53;
	add.s32 	%r50, %r22, 3;
	setp.ge.s32 	%p66, %r50, %r52;
	add.s32 	%r51, %r49, %r53;
	or.pred  	%p67, %p66, %p65;
	@%p67 bra 	$L__BB1_48;
	add.s32 	%r82, %r23, %r51;
	cvt.s64.s32 	%rd71, %r82;
	add.s64 	%rd72, %rd5, %rd71;
	shl.b64 	%rd73, %rd72, 2;
	add.s64 	%rd74, %rd3, %rd73;
	st.global.f32 	[%rd74], %f471;
$L__BB1_48:
	setp.ge.s32 	%p68, %r50, %r52;
	setp.ge.s32 	%p69, %r43, %r53;
	cvt.s64.s32 	%rd75, %r51;
	add.s64 	%rd76, %rd8, %rd75;
	add.s64 	%rd77, %rd5, %rd76;
	shl.b64 	%rd78, %rd77, 2;
	add.s64 	%rd12, %rd3, %rd78;
	or.pred  	%p70, %p68, %p69;
	@%p70 bra 	$L__BB1_50;
	st.global.f32 	[%rd12+4], %f472;
$L__BB1_50:
	setp.ge.s32 	%p71, %r50, %r52;
	setp.ge.s32 	%p72, %r44, %r53;
	or.pred  	%p73, %p71, %p72;
	@%p73 bra 	$L__BB1_52;
	st.global.f32 	[%rd12+8], %f473;
$L__BB1_52:
	setp.ge.s32 	%p74, %r50, %r52;
	setp.ge.s32 	%p75, %r45, %r53;
	or.pred  	%p76, %p74, %p75;
	@%p76 bra 	$L__BB1_54;
	st.global.f32 	[%rd12+12], %f474;
$L__BB1_54:
	ret;

}


// ===== COMPILED SASS (sm_100) =====

	.target	sm_100

	.elftype	@"ET_EXEC"


//--------------------- .note.nv.tkinfo           --------------------------
	.section	.note.nv.tkinfo,"",@"SHT_NOTE"
	.sectionflags	@"SHF_NOTE_NV_TKINFO"
	.tkinfo
        /*0018*/ 	.word	0x00000002
        /*0030*/ 	.string	""
        /*0030*/ 	.string	"ptxas"
        /*0030*/ 	.string	"Cuda compilation tools, release 13.0, V13.0.88"
        /*0030*/ 	.string	"Build cuda_13.0.r13.0/compiler.36424714_0"
        /*0030*/ 	.string	"-arch sm_100 -m 64 "



//--------------------- .note.nv.cuinfo           --------------------------
	.section	.note.nv.cuinfo,"",@"SHT_NOTE"
	.sectionflags	@"SHF_NOTE_NV_CUINFO"
        /*0018*/ 	.short	0x0002
        /*001a*/ 	.short	0x0064
        /*001c*/ 	.short	0x0082
	.zero		2


//--------------------- .nv.info                  --------------------------
	.section	.nv.info,"",@"SHT_CUDA_INFO"
	.align	4


	//----- nvinfo : EIATTR_REGCOUNT
	.align		4
        /*0000*/ 	.byte	0x04, 0x2f
        /*0002*/ 	.short	(.L_11 - .L_10)
	.align		4
.L_10:
        /*0004*/ 	.word	index@(_Z24matmalGPU_tiled4_batchedPKfS0_Pfiii)
        /*0008*/ 	.word	0x00000040


	//----- nvinfo : EIATTR_FRAME_SIZE
	.align		4
.L_11:
        /*000c*/ 	.byte	0x04, 0x11
        /*000e*/ 	.short	(.L_13 - .L_12)
	.align		4
.L_12:
        /*0010*/ 	.word	index@(_Z24matmalGPU_tiled4_batchedPKfS0_Pfiii)
        /*0014*/ 	.word	0x00000000


	//----- nvinfo : EIATTR_REGCOUNT
	.align		4
.L_13:
        /*0018*/ 	.byte	0x04, 0x2f
        /*001a*/ 	.short	(.L_15 - .L_14)
	.align		4
.L_14:
        /*001c*/ 	.word	index@(_Z13matmalGPU_dsmPKfS0_Pfiiii)
        /*0020*/ 	.word	0x00000040


	//----- nvinfo : EIATTR_FRAME_SIZE
	.align		4
.L_15:
        /*0024*/ 	.byte	0x04, 0x11
        /*0026*/ 	.short	(.L_17 - .L_16)
	.align		4
.L_16:
        /*0028*/ 	.word	index@(_Z13matmalGPU_dsmPKfS0_Pfiiii)
        /*002c*/ 	.word	0x00000000


	//----- nvinfo : EIATTR_MIN_STACK_SIZE
	.align		4
.L_17:
        /*0030*/ 	.byte	0x04, 0x12
        /*0032*/ 	.short	(.L_19 - .L_18)
	.align		4
.L_18:
        /*0034*/ 	.word	index@(_Z13matmalGPU_dsmPKfS0_Pfiiii)
        /*0038*/ 	.word	0x00000000


	//----- nvinfo : EIATTR_MIN_STACK_SIZE
	.align		4
.L_19:
        /*003c*/ 	.byte	0x04, 0x12
        /*003e*/ 	.short	(.L_21 - .L_20)
	.align		4
.L_20:
        /*0040*/ 	.word	index@(_Z24matmalGPU_tiled4_batchedPKfS0_Pfiii)
        /*0044*/ 	.word	0x00000000
.L_21:


//--------------------- .nv.compat                --------------------------
	.section	.nv.compat,"",@"SHT_CUDA_COMPAT_INFO"
	.align	4
        /*0000*/ 	.byte	0x02, 0x09, 0x00, 0x00, 0x02, 0x02, 0x01, 0x00, 0x02, 0x05, 0x05, 0x00, 0x03, 0x07, 0x01, 0x01
        /*0010*/ 	.byte	0x02, 0x03, 0x00, 0x00, 0x02, 0x06, 0x01, 0x00, 0x04, 0x0b, 0x08, 0x00, 0x09, 0x00, 0x00, 0x00
        /*0020*/ 	.byte	0x00, 0x00, 0x00, 0x00


//--------------------- .nv.info._Z13matmalGPU_dsmPKfS0_Pfiiii --------------------------
	.section	.nv.info._Z13matmalGPU_dsmPKfS0_Pfiiii,"",@"SHT_CUDA_INFO"
	.sectionflags	@""
	.align	4


	//----- nvinfo : EIATTR_CUDA_API_VERSION
	.align		4
        /*0000*/ 	.byte	0x04, 0x37
        /*0002*/ 	.short	(.L_23 - .L_22)
.L_22:
        /*0004*/ 	.word	0x00000082


	//----- nvinfo : EIATTR_KPARAM_INFO
	.align		4
.L_23:
        /*0008*/ 	.byte	0x04, 0x17
        /*000a*/ 	.short	(.L_25 - .L_24)
.L_24:
        /*000c*/ 	.word	0x00000000
        /*0010*/ 	.short	0x0006
        /*0012*/ 	.short	0x0024
        /*0014*/ 	.byte	0x00, 0xf0, 0x11, 0x00


	//----- nvinfo : EIATTR_KPARAM_INFO
	.align		4
.L_25:
        /*0018*/ 	.byte	0x04, 0x17
        /*001a*/ 	.short	(.L_27 - .L_26)
.L_26:
        /*001c*/ 	.word	0x00000000
        /*0020*/ 	.short	0x0005
        /*0022*/ 	.short	0x0020
        /*0024*/ 	.byte	0x00, 0xf0, 0x11, 0x00


	//----- nvinfo : EIATTR_KPARAM_INFO
	.align		4
.L_27:
        /*0028*/ 	.byte	0x04, 0x17
        /*002a*/ 	.short	(.L_29 - .L_28)
.L_28:
        /*002c*/ 	.word	0x00000000
        /*0030*/ 	.short	0x0004
        /*0032*/ 	.short	0x001c
        /*0034*/ 	.byte	0x00, 0xf0, 0x11, 0x00


	//----- nvinfo : EIATTR_KPARAM_INFO
	.align		4
.L_29:
        /*0038*/ 	.byte	0x04, 0x17
        /*003a*/ 	.short	(.L_31 - .L_30)
.L_30:
        /*003c*/ 	.word	0x00000000
        /*0040*/ 	.short	0x0003
        /*0042*/ 	.short	0x0018
        /*0044*/ 	.byte	0x00, 0xf0, 0x11, 0x00


	//----- nvinfo : EIATTR_KPARAM_INFO
	.align		4
.L_31:
        /*0048*/ 	.byte	0x04, 0x17
        /*004a*/ 	.short	(.L_33 - .L_32)
.L_32:
        /*004c*/ 	.word	0x00000000
        /*0050*/ 	.short	0x0002
        /*0052*/ 	.short	0x0010
        /*0054*/ 	.byte	0x00, 0xf5, 0x21, 0x00


	//----- nvinfo : EIATTR_KPARAM_INFO
	.align		4
.L_33:
        /*0058*/ 	.byte	0x04, 0x17
        /*005a*/ 	.short	(.L_35 - .L_34)
.L_34:
        /*005c*/ 	.word	0x00000000
        /*0060*/ 	.short	0x0001
        /*0062*/ 	.short	0x0008
        /*0064*/ 	.byte	0x00, 0xf5, 0x21, 0x00


	//----- nvinfo : EIATTR_KPARAM_INFO
	.align		4
.L_35:
        /*0068*/ 	.byte	0x04, 0x17
        /*006a*/ 	.short	(.L_37 - .L_36)
.L_36:
        /*006c*/ 	.word	0x00000000
        /*0070*/ 	.short	0x0000
        /*0072*/ 	.short	0x0000
        /*0074*/ 	.byte	0x00, 0xf5, 0x21, 0x00


	//----- nvinfo : EIATTR_SPARSE_MMA_MASK
	.align		4
.L_37:
        /*0078*/ 	.byte	0x03, 0x50
        /*007a*/ 	.short	0x0000


	//----- nvinfo : EIATTR_MAXREG_COUNT
	.align		4
        /*007c*/ 	.byte	0x03, 0x1b
        /*007e*/ 	.short	0x00ff


	//----- nvinfo : EIATTR_NUM_BARRIERS
	.align		4
        /*0080*/ 	.byte	0x02, 0x4c
        /*0082*/ 	.byte	0x01
	.zero		1


	//----- nvinfo : EIATTR_MERCURY_ISA_VERSION
	.align		4
        /*0084*/ 	.byte	0x03, 0x5f
        /*0086*/ 	.short	0x0101


	//----- nvinfo : EIATTR_COOP_GROUP_MASK_REGIDS
	.align		4
        /*0088*/ 	.byte	0x04, 0x29
        /*008a*/ 	.short	(.L_39 - .L_38)


	//   ....[0]....
.L_38:
        /*008c*/ 	.word	0xffffffff


	//   ....[1]....
        /*0090*/ 	.word	0xffffffff


	//   ....[2]....
        /*0094*/ 	.word	0xffffffff


	//   ....[3]....
        /*0098*/ 	.word	0xffffffff


	//   ....[4]....
        /*009c*/ 	.word	0xffffffff


	//   ....[5]....
        /*00a0*/ 	.word	0xffffffff


	//   ....[6]....
        /*00a4*/ 	.word	0xffffffff


	//   ....[7]....
        /*00a8*/ 	.word	0xffffffff


	//----- nvinfo : EIATTR_COOP_GROUP_INSTR_OFFSETS
	.align		4
.L_39:
        /*00ac*/ 	.byte	0x04, 0x28
        /*00ae*/ 	.short	(.L_41 - .L_40)


	//   ....[0]....
.L_40:
        /*00b0*/ 	.word	0x000008e0


	//   ....[1]....
        /*00b4*/ 	.word	0x000009b0


	//   ....[2]....
        /*00b8*/ 	.word	0x00001f10


	//   ....[3]....
        /*00bc*/ 	.word	0x00001f80


	//   ....[4]....
        /*00c0*/ 	.word	0x000026b0


	//   ....[5]....
        /*00c4*/ 	.word	0x00002730


	//   ....[6]....
        /*00c8*/ 	.word	0x00003b60


	//   ....[7]....
        /*00cc*/ 	.word	0x00003dd0


	//----- nvinfo : EIATTR_VRC_CTA_INIT_COUNT
	.align		4
.L_41:
        /*00d0*/ 	.byte	0x02, 0x4a
	.zero		1
	.zero		1


	//----- nvinfo : EIATTR_EXIT_INSTR_OFFSETS
	.align		4
        /*00d4*/ 	.byte	0x04, 0x1c
        /*00d6*/ 	.short	(.L_43 - .L_42)


	//   ....[0]....
.L_42:
        /*00d8*/ 	.word	0x00000090


	//   ....[1]....
        /*00dc*/ 	.word	0x000044c0


	//   ....[2]....
        /*00e0*/ 	.word	0x000044e0


	//----- nvinfo : EIATTR_CBANK_PARAM_SIZE
	.align		4
.L_43:
        /*00e4*/ 	.byte	0x03, 0x19
        /*00e6*/ 	.short	0x0028


	//----- nvinfo : EIATTR_PARAM_CBANK
	.align		4
        /*00e8*/ 	.byte	0x04, 0x0a
        /*00ea*/ 	.short	(.L_45 - .L_44)
	.align		4
.L_44:
        /*00ec*/ 	.word	index@(.nv.constant0._Z13matmalGPU_dsmPKfS0_Pfiiii)
        /*00f0*/ 	.short	0x0380
        /*00f2*/ 	.short	0x0028


	//----- nvinfo : EIATTR_SW_WAR
	.align		4
.L_45:
        /*00f4*/ 	.byte	0x04, 0x36
        /*00f6*/ 	.short	(.L_47 - .L_46)
.L_46:
        /*00f8*/ 	.word	0x00000008
.L_47:


//--------------------- .nv.info._Z24matmalGPU_tiled4_batchedPKfS0_Pfiii --------------------------
	.section	.nv.info._Z24matmalGPU_tiled4_batchedPKfS0_Pfiii,"",@"SHT_CUDA_INFO"
	.sectionflags	@""
	.align	4


	//----- nvinfo : EIATTR_CUDA_API_VERSION
	.align		4
        /*0000*/ 	.byte	0x04, 0x37
        /*0002*/ 	.short	(.L_49 - .L_48)
.L_48:
        /*0004*/ 	.word	0x00000082


	//----- nvinfo : EIATTR_KPARAM_INFO
	.align		4
.L_49:
        /*0008*/ 	.byte	0x04, 0x17
        /*000a*/ 	.short	(.L_51 - .L_50)
.L_50:
        /*000c*/ 	.word	0x00000000
        /*0010*/ 	.short	0x0005
        /*0012*/ 	.short	0x0020
        /*0014*/ 	.byte	0x00, 0xf0, 0x11, 0x00


	//----- nvinfo : EIATTR_KPARAM_INFO
	.align		4
.L_51:
        /*0018*/ 	.byte	0x04, 0x17
        /*001a*/ 	.short	(.L_53 - .L_52)
.L_52:
        /*001c*/ 	.word	0x00000000
        /*0020*/ 	.short	0x0004
        /*0022*/ 	.short	0x001c
        /*0024*/ 	.byte	0x00, 0xf0, 0x11, 0x00


	//----- nvinfo : EIATTR_KPARAM_INFO
	.align		4
.L_53:
        /*0028*/ 	.byte	0x04, 0x17
        /*002a*/ 	.short	(.L_55 - .L_54)
.L_54:
        /*002c*/ 	.word	0x00000000
        /*0030*/ 	.short	0x0003
        /*0032*/ 	.short	0x0018
        /*0034*/ 	.byte	0x00, 0xf0, 0x11, 0x00


	//----- nvinfo : EIATTR_KPARAM_INFO
	.align		4
.L_55:
        /*0038*/ 	.byte	0x04, 0x17
        /*003a*/ 	.short	(.L_57 - .L_56)
.L_56:
        /*003c*/ 	.word	0x00000000
        /*0040*/ 	.short	0x0002
        /*0042*/ 	.short	0x0010
        /*0044*/ 	.byte	0x00, 0xf5, 0x21, 0x00


	//----- nvinfo : EIATTR_KPARAM_INFO
	.align		4
.L_57:
        /*0048*/ 	.byte	0x04, 0x17
        /*004a*/ 	.short	(.L_59 - .L_58)
.L_58:
        /*004c*/ 	.word	0x00000000
        /*0050*/ 	.short	0x0001
        /*0052*/ 	.short	0x0008
        /*0054*/ 	.byte	0x00, 0xf5, 0x21, 0x00


	//----- nvinfo : EIATTR_KPARAM_INFO
	.align		4
.L_59:
        /*0058*/ 	.byte	0x04, 0x17
        /*005a*/ 	.short	(.L_61 - .L_60)
.L_60:
        /*005c*/ 	.word	0x00000000
        /*0060*/ 	.short	0x0000
        /*0062*/ 	.short	0x0000
        /*0064*/ 	.byte	0x00, 0xf5, 0x21, 0x00


	//----- nvinfo : EIATTR_SPARSE_MMA_MASK
	.align		4
.L_61:
        /*0068*/ 	.byte	0x03, 0x50
        /*006a*/ 	.short	0x0000


	//----- nvinfo : EIATTR_MAXREG_COUNT
	.align		4
        /*006c*/ 	.byte	0x03, 0x1b
        /*006e*/ 	.short	0x00ff


	//----- nvinfo : EIATTR_NUM_BARRIERS
	.align		4
        /*0070*/ 	.byte	0x02, 0x4c
        /*0072*/ 	.byte	0x01
	.zero		1


	//----- nvinfo : EIATTR_MERCURY_ISA_VERSION
	.align		4
        /*0074*/ 	.byte	0x03, 0x5f
        /*0076*/ 	.short	0x0101


	//----- nvinfo : EIATTR_COOP_GROUP_MASK_REGIDS
	.align		4
        /*0078*/ 	.byte	0x04, 0x29
        /*007a*/ 	.short	(.L_63 - .L_62)


	//   ....[0]....
.L_62:
        /*007c*/ 	.word	0xffffffff


	//   ....[1]....
        /*0080*/ 	.word	0xffffffff


	//   ....[2]....
        /*0084*/ 	.word	0xffffffff


	//   ....[3]....
        /*0088*/ 	.word	0xffffffff


	//----- nvinfo : EIATTR_COOP_GROUP_INSTR_OFFSETS
	.align		4
.L_63:
        /*008c*/ 	.byte	0x04, 0x28
        /*008e*/ 	.short	(.L_65 - .L_64)


	//   ....[0]....
.L_64:
        /*0090*/ 	.word	0x00000880


	//   ....[1]....
        /*0094*/ 	.word	0x00001b10


	//   ....[2]....
        /*0098*/ 	.word	0x000020a0


	//   ....[3]....
        /*009c*/ 	.word	0x00003370


	//----- nvinfo : EIATTR_VRC_CTA_INIT_COUNT
	.align		4
.L_65:
        /*00a0*/ 	.byte	0x02, 0x4a
	.zero		1
	.zero		1


	//----- nvinfo : EIATTR_EXIT_INSTR_OFFSETS
	.align		4
        /*00a4*/ 	.byte	0x04, 0x1c
        /*00a6*/ 	.short	(.L_67 - .L_66)


	//   ....[0]....
.L_66:
        /*00a8*/ 	.word	0x00003990


	//   ....[1]....
        /*00ac*/ 	.word	0x000039b0


	//----- nvinfo : EIATTR_CBANK_PARAM_SIZE
	.align		4
.L_67:
        /*00b0*/ 	.byte	0x03, 0x19
        /*00b2*/ 	.short	0x0024


	//----- nvinfo : EIATTR_PARAM_CBANK
	.align		4
        /*00b4*/ 	.byte	0x04, 0x0a
        /*00b6*/ 	.short	(.L_69 - .L_68)
	.align		4
.L_68:
        /*00b8*/ 	.word	index@(.nv.constant0._Z24matmalGPU_tiled4_batchedPKfS0_Pfiii)
        /*00bc*/ 	.short	0x0380
        /*00be*/ 	.short	0x0024


	//----- nvinfo : EIATTR_SW_WAR
	.align		4
.L_69:
        /*00c0*/ 	.byte	0x04, 0x36
        /*00c2*/ 	.short	(.L_71 - .L_70)
.L_70:
        /*00c4*/ 	.word	0x00000008
.L_71:


//--------------------- .nv.callgraph             --------------------------
	.section	.nv.callgraph,"",@"SHT_CUDA_CALLGRAPH"
	.align	4
	.sectionentsize	8
	.align		4
        /*0000*/ 	.word	0x00000000
	.align		4
        /*0004*/ 	.word	0xffffffff
	.align		4
        /*0008*/ 	.word	0x00000000
	.align		4
        /*000c*/ 	.word	0xfffffffe
	.align		4
        /*0010*/ 	.word	0x00000000
	.align		4
        /*0014*/ 	.word	0xfffffffd
	.align		4
        /*0018*/ 	.word	0x00000000
	.align		4
        /*001c*/ 	.word	0xfffffffc


//--------------------- .nv.constant4             --------------------------
	.section	.nv.constant4,"a",@progbits
	.align	8
	.align		8
.nv.constant4:
        /*0000*/ 	.dword	_ZN34_INTERNAL_31a366e8_4_k_cu_76620bdd4cuda3std3__436_GLOBAL__N__31a366e8_4_k_cu_76620bdd6ignoreE
	.align		8
        /*0008*/ 	.dword	_ZN34_INTERNAL_31a366e8_4_k_cu_76620bdd4cuda3std3__45__cpo5beginE
	.align		8
        /*0010*/ 	.dword	_ZN34_INTERNAL_31a366e8_4_k_cu_76620bdd4cuda3std3__45__cpo3endE
	.align		8
        /*0018*/ 	.dword	_ZN34_INTERNAL_31a366e8_4_k_cu_76620bdd4cuda3std3__45__cpo6cbeginE
	.align		8
        /*0020*/ 	.dword	_ZN34_INTERNAL_31a366e8_4_k_cu_76620bdd4cuda3std3__45__cpo4cendE
	.align		8
        /*0028*/ 	.dword	_ZN34_INTERNAL_31a366e8_4_k_cu_76620bdd4cuda3std3__419piecewise_constructE
	.align		8
        /*0030*/ 	.dword	_ZN34_INTERNAL_31a366e8_4_k_cu_76620bdd4cuda3std3__48in_placeE
	.align		8
        /*0038*/ 	.dword	_ZN34_INTERNAL_31a366e8_4_k_cu_76620bdd4cuda3std6ranges3__45__cpo4swapE
	.align		8
        /*0040*/ 	.dword	_ZN34_INTERNAL_31a366e8_4_k_cu_76620bdd4cuda3std6ranges3__45__cpo9iter_moveE
	.align		8
        /*0048*/ 	.dword	_ZN34_INTERNAL_31a366e8_4_k_cu_76620bdd4cuda3std6ranges3__45__cpo7advanceE


//--------------------- .text._Z13matmalGPU_dsmPKfS0_Pfiiii --------------------------
	.section	.text._Z13matmalGPU_dsmPKfS0_Pfiiii,"ax",@progbits
	.align	128
        .global         _Z13matmalGPU_dsmPKfS0_Pfiiii
        .type           _Z13matmalGPU_dsmPKfS0_Pfiiii,@function
        .size           _Z13matmalGPU_dsmPKfS0_Pfiiii,(.L_x_24 - _Z13matmalGPU_dsmPKfS0_Pfiiii)
        .other          _Z13matmalGPU_dsmPKfS0_Pfiiii,@"STO_CUDA_ENTRY STV_DEFAULT"
_Z13matmalGPU_dsmPKfS0_Pfiiii:
.text._Z13matmalGPU_dsmPKfS0_Pfiiii:
[----:B------:R-:W-:Y:S08]  /*0000*/  LDC R1, c[0x0][0x37c] ;  /* 0x0000df00ff017b82 */ /* 0x000ff00000000800 */
[----:B------:R-:W0:Y:S01]  /*0010*/  LDC R0, c[0x0][0x3a4] ;  /* 0x0000e900ff007b82 */ /* 0x000e220000000800 */
[----:B------:R-:W-:-:S06]  /*0020*/  RPCMOV.32 Rpc.LO, R2 ;  /* 0x0000000200007352 */ /* 0x000fcc0000000000 */
[----:B------:R-:W-:-:S05]  /*0030*/  CS2R.32 R2, SR_CgaSize ;  /* 0x0000000000027805 */ /* 0x000fca0000008a00 */
[----:B------:R-:W-:-:S05]  /*0040*/  IMAD R2, R2, -0xa0, RZ ;  /* 0xffffff6002027824 */ /* 0x000fca00078e02ff */
[----:B------:R-:W-:Y:S02]  /*0050*/  R2UR UR4, R2 ;  /* 0x00000000020472ca */ /* 0x000fe400000e0000 */
[----:B------:R-:W-:-:S12]  /*0060*/  RPCMOV.32 R2, Rpc.LO ;  /* 0x0000000000027353 */ /* 0x000fd80000000000 */
[----:B------:R-:W0:Y:S02]  /*0070*/  LDCU UR4, c[0x0][UR4+0x2a8] ;  /* 0x00005500040477ac */ /* 0x000e240008000800 */
[----:B0-----:R-:W-:-:S13]  /*0080*/  ISETP.NE.AND P0, PT, R0, UR4, PT ;  /* 0x0000000400007c0c */ /* 0x001fda000bf05270 */
[----:B------:R-:W-:Y:S05]  /*0090*/  @P0 EXIT ;  /* 0x000000000000094d */ /* 0x000fea0003800000 */
[----:B------:R-:W0:Y:S01]  /*00a0*/  S2UR UR9, SR_CTAID.Z ;  /* 0x00000000000979c3 */ /* 0x000e220000002700 */
[----:B------:R-:W1:Y:S01]  /*00b0*/  LDCU.64 UR4, c[0x0][0x398] ;  /* 0x00007300ff0477ac */ /* 0x000e620008000a00 */
[----:B------:R-:W2:Y:S01]  /*00c0*/  S2R R21, SR_TID.X ;  /* 0x0000000000157919 */ /* 0x000ea20000002100 */
[----:B------:R-:W-:Y:S01]  /*00d0*/  HFMA2 R51, -RZ, RZ, 0, 0 ;  /* 0x00000000ff337431 */ /* 0x000fe200000001ff */
[----:B------:R-:W-:Y:S01]  /*00e0*/  CS2R R8, SRZ ;  /* 0x0000000000087805 */ /* 0x000fe2000001ff00 */
[----:B------:R-:W3:Y:S01]  /*00f0*/  LDCU UR14, c[0x0][0x3a0] ;  /* 0x00007400ff0e77ac */ /* 0x000ee20008000800 */
[----:B------:R-:W4:Y:S01]  /*0100*/  S2R R3, SR_TID.Y ;  /* 0x0000000000037919 */ /* 0x000f220000002200 */
[----:B------:R-:W-:Y:S01]  /*0110*/  HFMA2 R47, -RZ, RZ, 0, 0 ;  /* 0x00000000ff2f7431 */ /* 0x000fe200000001ff */
[----:B------:R-:W5:Y:S01]  /*0120*/  S2UR UR10, SR_CTAID.X ;  /* 0x00000000000a79c3 */ /* 0x000f620000002500 */
[----:B------:R-:W-:Y:S01]  /*0130*/  HFMA2 R45, -RZ, RZ, 0, 0 ;  /* 0x00000000ff2d7431 */ /* 0x000fe200000001ff */
[----:B------:R-:W-:Y:S01]  /*0140*/  MOV R49, RZ ;  /* 0x000000ff00317202 */ /* 0x000fe20000000f00 */
[----:B------:R-:W-:Y:S01]  /*0150*/  HFMA2 R35, -RZ, RZ, 0, 0 ;  /* 0x00000000ff237431 */ /* 0x000fe200000001ff */
[----:B------:R-:W-:Y:S01]  /*0160*/  MOV R53, RZ ;  /* 0x000000ff00357202 */ /* 0x000fe20000000f00 */
[----:B------:R-:W-:Y:S01]  /*0170*/  HFMA2 R39, -RZ, RZ, 0, 0 ;  /* 0x00000000ff277431 */ /* 0x000fe200000001ff */
[----:B------:R-:W-:-:S02]  /*0180*/  MOV R43, RZ ;  /* 0x000000ff002b7202 */ /* 0x000fc40000000f00 */
[----:B------:R-:W-:Y:S01]  /*0190*/  CS2R R12, SRZ ;  /* 0x00000000000c7805 */ /* 0x000fe2000001ff00 */
[----:B------:R-:W2:Y:S01]  /*01a0*/  S2UR UR8, SR_CTAID.Y ;  /* 0x00000000000879c3 */ /* 0x000ea20000002600 */
[----:B------:R-:W-:Y:S02]  /*01b0*/  CS2R R32, SRZ ;  /* 0x0000000000207805 */ /* 0x000fe4000001ff00 */
[----:B------:R-:W-:Y:S01]  /*01c0*/  MOV R37, RZ ;  /* 0x000000ff00257202 */ /* 0x000fe20000000f00 */
[----:B-1----:R-:W-:Y:S01]  /*01d0*/  USHF.R.S32.HI UR11, URZ, 0x1f, UR4 ;  /* 0x0000001fff0b7899 */ /* 0x002fe20008011404 */
[----:B------:R-:W-:Y:S01]  /*01e0*/  MOV R41, RZ ;  /* 0x000000ff00297202 */ /* 0x000fe20000000f00 */
[----:B------:R-:W-:Y:S02]  /*01f0*/  USHF.R.S32.HI UR13, URZ, 0x1f, UR5 ;  /* 0x0000001fff0d7899 */ /* 0x000fe40008011405 */
[----:B---3--:R-:W-:Y:S02]  /*0200*/  UISETP.GE.AND UP0, UPT, UR14, 0x1, UPT ;  /* 0x000000010e00788c */ /* 0x008fe4000bf06270 */
[----:B0-----:R-:W-:-:S02]  /*0210*/  UIMAD.WIDE.U32 UR6, UR9, UR4, URZ ;  /* 0x00000004090672a5 */ /* 0x001fc4000f8e00ff */
[----:B------:R-:W-:Y:S02]  /*0220*/  UIMAD UR11, UR11, UR9, URZ ;  /* 0x000000090b0b72a4 */ /* 0x000fe4000f8e02ff */
[----:B------:R-:W-:Y:S02]  /*0230*/  USHF.R.S32.HI UR12, URZ, 0x1f, UR14 ;  /* 0x0000001fff0c7899 */ /* 0x000fe4000801140e */
[----:B------:R-:W-:Y:S02]  /*0240*/  UIMAD.WIDE.U32 UR18, UR6, UR5, URZ ;  /* 0x00000005061272a5 */ /* 0x000fe4000f8e00ff */
[----:B-----5:R-:W-:Y:S02]  /*0250*/  USHF.L.U32 UR9, UR10, 0x6, URZ ;  /* 0x000000060a097899 */ /* 0x020fe400080006ff */
[----:B------:R-:W-:Y:S01]  /*0260*/  UIADD3 UR10, UPT, UPT, UR7, UR11, URZ ;  /* 0x0000000b070a7290 */ /* 0x000fe2000fffe0ff */
[----:B------:R-:W0:Y:S03]  /*0270*/  LDCU.64 UR16, c[0x0][0x358] ;  /* 0x00006b00ff1077ac */ /* 0x000e260008000a00 */
[----:B------:R-:W-:-:S02]  /*0280*/  UIMAD UR11, UR10, UR5, URZ ;  /* 0x000000050a0b72a4 */ /* 0x000fc4000f8e02ff */
[----:B------:R-:W-:Y:S02]  /*0290*/  UIMAD UR10, UR10, UR14, URZ ;  /* 0x0000000e0a0a72a4 */ /* 0x000fe4000f8e02ff */
[----:B------:R-:W-:Y:S02]  /*02a0*/  UIMAD UR11, UR13, UR6, UR11 ;  /* 0x000000060d0b72a4 */ /* 0x000fe4000f8e020b */
[----:B--2---:R-:W-:Y:S02]  /*02b0*/  USHF.L.U32 UR8, UR8, 0x6, URZ ;  /* 0x0000000608087899 */ /* 0x004fe400080006ff */
[----:B------:R-:W-:Y:S02]  /*02c0*/  UIMAD UR12, UR12, UR6, UR10 ;  /* 0x000000060c0c72a4 */ /* 0x000fe4000f8e020a */
[----:B------:R-:W-:Y:S01]  /*02d0*/  UIADD3 UR11, UPT, UPT, UR19, UR11, URZ ;  /* 0x0000000b130b7290 */ /* 0x000fe2000fffe0ff */
[----:B----4-:R-:W-:Y:S11]  /*02e0*/  BRA.U !UP0, `(.L_x_0) ;  /* 0x0000003d08047547 */ /* 0x010ff6000b800000 */
[----:B------:R-:W-:Y:S01]  /*02f0*/  ISETP.GE.AND P0, PT, R21, UR14, PT ;  /* 0x0000000e15007c0c */ /* 0x000fe2000bf06270 */
[----:B------:R-:W-:Y:S01]  /*0300*/  UIMAD.WIDE.U32 UR6, UR6, UR14, URZ ;  /* 0x0000000e060672a5 */ /* 0x000fe2000f8e00ff */
[----:B------:R-:W-:Y:S02]  /*0310*/  LEA R0, R3, UR8, 0x2 ;  /* 0x0000000803007c11 */ /* 0x000fe4000f8e10ff */
[----:B------:R-:W-:Y:S01]  /*0320*/  MOV R13, UR14 ;  /* 0x0000000e000d7c02 */ /* 0x000fe20008000f00 */
[----:B------:R-:W-:Y:S01]  /*0330*/  UIADD3 UR12, UPT, UPT, UR7, UR12, URZ ;  /* 0x0000000c070c7290 */ /* 0x000fe2000fffe0ff */
[C---:B------:R-:W-:Y:S02]  /*0340*/  ISETP.GE.OR P3, PT, R0.reuse, UR4, P0 ;  /* 0x0000000400007c0c */ /* 0x040fe40008766670 */
[C---:B------:R-:W-:Y:S02]  /*0350*/  IADD3 R2, PT, PT, R0.reuse, 0x1, RZ ;  /* 0x0000000100027810 */ /* 0x040fe40007ffe0ff */
[----:B------:R-:W-:-:S02]  /*0360*/  IADD3 R4, PT, PT, R0, 0x2, RZ ;  /* 0x0000000200047810 */ /* 0x000fc40007ffe0ff */
[----:B------:R-:W-:Y:S02]  /*0370*/  ISETP.GE.OR P2, PT, R2, UR4, P0 ;  /* 0x0000000402007c0c */ /* 0x000fe40008746670 */
[----:B------:R-:W-:Y:S02]  /*0380*/  IADD3 R2, PT, PT, R0, 0x3, RZ ;  /* 0x0000000300027810 */ /* 0x000fe40007ffe0ff */
[----:B------:R-:W-:Y:S02]  /*0390*/  ISETP.GE.OR P1, PT, R4, UR4, P0 ;  /* 0x0000000404007c0c */ /* 0x000fe40008726670 */
[----:B------:R-:W-:Y:S01]  /*03a0*/  ISETP.GE.OR P0, PT, R2, UR4, P0 ;  /* 0x0000000402007c0c */ /* 0x000fe20008706670 */
[----:B------:R-:W1:Y:S01]  /*03b0*/  @!P3 LDC.64 R14, c[0x0][0x380] ;  /* 0x0000e000ff0ebb82 */ /* 0x000e620000000a00 */
[C---:B------:R-:W-:Y:S02]  /*03c0*/  IMAD R2, R0.reuse, UR14, R21 ;  /* 0x0000000e00027c24 */ /* 0x040fe4000f8e0215 */
[----:B------:R-:W-:Y:S01]  /*03d0*/  IMAD R0, R0, UR14, R13 ;  /* 0x0000000e00007c24 */ /* 0x000fe2000f8e020d */
[----:B------:R-:W-:-:S02]  /*03e0*/  MOV R13, RZ ;  /* 0x000000ff000d7202 */ /* 0x000fc40000000f00 */
[----:B------:R-:W-:Y:S02]  /*03f0*/  @!P3 IADD3 R11, P4, PT, R2, UR6, RZ ;  /* 0x00000006020bbc10 */ /* 0x000fe4000ff9e0ff */
[----:B------:R-:W2:Y:S01]  /*0400*/  @!P2 LDC.64 R6, c[0x0][0x380] ;  /* 0x0000e000ff06ab82 */ /* 0x000ea20000000a00 */
[C---:B------:R-:W-:Y:S02]  /*0410*/  IADD3 R2, PT, PT, R0.reuse, R21, RZ ;  /* 0x0000001500027210 */ /* 0x040fe40007ffe0ff */
[----:B------:R-:W-:Y:S02]  /*0420*/  @!P3 IADD3.X R12, PT, PT, RZ, UR12, RZ, P4, !PT ;  /* 0x0000000cff0cbc10 */ /* 0x000fe4000a7fe4ff */
[----:B------:R-:W-:-:S03]  /*0430*/  IADD3 R0, PT, PT, R0, UR14, RZ ;  /* 0x0000000e00007c10 */ /* 0x000fc6000fffe0ff */
[----:B------:R-:W3:Y:S08]  /*0440*/  @!P1 LDC.64 R8, c[0x0][0x380] ;  /* 0x0000e000ff089b82 */ /* 0x000ef00000000a00 */
[----:B------:R-:W4:Y:S01]  /*0450*/  @!P0 LDC.64 R4, c[0x0][0x380] ;  /* 0x0000e000ff048b82 */ /* 0x000f220000000a00 */
[----:B-1----:R-:W-:-:S04]  /*0460*/  @!P3 LEA R10, P4, R11, R14, 0x2 ;  /* 0x0000000e0b0ab211 */ /* 0x002fc800078810ff */
[----:B------:R-:W-:Y:S02]  /*0470*/  @!P3 LEA.HI.X R11, R11, R15, R12, 0x2, P4 ;  /* 0x0000000f0b0bb211 */ /* 0x000fe400020f140c */
[----:B------:R-:W-:Y:S02]  /*0480*/  @!P2 IADD3 R15, P4, PT, R2, UR6, RZ ;  /* 0x00000006020fac10 */ /* 0x000fe4000ff9e0ff */
[----:B------:R-:W-:Y:S01]  /*0490*/  IADD3 R2, PT, PT, R0, R21, RZ ;  /* 0x0000001500027210 */ /* 0x000fe20007ffe0ff */
[----:B0-----:R0:W5:Y:S01]  /*04a0*/  @!P3 LDG.E R13, desc[UR16][R10.64] ;  /* 0x000000100a0db981 */ /* 0x001162000c1e1900 */
[----:B------:R-:W-:Y:S02]  /*04b0*/  IADD3 R0, PT, PT, R21, UR14, R0 ;  /* 0x0000000e15007c10 */ /* 0x000fe4000fffe000 */
[----:B------:R-:W-:Y:S02]  /*04c0*/  @!P1 IADD3 R12, P5, PT, R2, UR6, RZ ;  /* 0x00000006020c9c10 */ /* 0x000fe4000ffbe0ff */
[----:B------:R-:W-:-:S02]  /*04d0*/  @!P0 IADD3 R0, P3, PT, R0, UR6, RZ ;  /* 0x0000000600008c10 */ /* 0x000fc4000ff7e0ff */
[----:B------:R-:W-:Y:S02]  /*04e0*/  @!P2 IADD3.X R16, PT, PT, RZ, UR12, RZ, P4, !PT ;  /* 0x0000000cff10ac10 */ /* 0x000fe4000a7fe4ff */
[----:B--2---:R-:W-:Y:S02]  /*04f0*/  @!P2 LEA R6, P4, R15, R6, 0x2 ;  /* 0x000000060f06a211 */ /* 0x004fe400078810ff */
[----:B------:R-:W-:Y:S02]  /*0500*/  @!P1 IADD3.X R14, PT, PT, RZ, UR12, RZ, P5, !PT ;  /* 0x0000000cff0e9c10 */ /* 0x000fe4000affe4ff */
[----:B------:R-:W-:Y:S02]  /*0510*/  @!P0 IADD3.X R2, PT, PT, RZ, UR12, RZ, P3, !PT ;  /* 0x0000000cff028c10 */ /* 0x000fe40009ffe4ff */
[----:B---3--:R-:W-:Y:S02]  /*0520*/  @!P1 LEA R8, P5, R12, R8, 0x2 ;  /* 0x000000080c089211 */ /* 0x008fe400078a10ff */
[----:B----4-:R-:W-:-:S02]  /*0530*/  @!P0 LEA R4, P3, R0, R4, 0x2 ;  /* 0x0000000400048211 */ /* 0x010fc400078610ff */
[----:B------:R-:W-:Y:S02]  /*0540*/  @!P2 LEA.HI.X R7, R15, R7, R16, 0x2, P4 ;  /* 0x000000070f07a211 */ /* 0x000fe400020f1410 */
[----:B------:R-:W-:Y:S02]  /*0550*/  MOV R15, RZ ;  /* 0x000000ff000f7202 */ /* 0x000fe40000000f00 */
[----:B------:R-:W-:Y:S02]  /*0560*/  MOV R17, RZ ;  /* 0x000000ff00117202 */ /* 0x000fe40000000f00 */
[----:B------:R-:W-:Y:S02]  /*0570*/  MOV R19, RZ ;  /* 0x000000ff00137202 */ /* 0x000fe40000000f00 */
[----:B------:R-:W-:Y:S01]  /*0580*/  @!P1 LEA.HI.X R9, R12, R9, R14, 0x2, P5 ;  /* 0x000000090c099211 */ /* 0x000fe200028f140e */
[----:B------:R-:W2:Y:S01]  /*0590*/  @!P2 LDG.E R15, desc[UR16][R6.64] ;  /* 0x00000010060fa981 */ /* 0x000ea2000c1e1900 */
[----:B------:R-:W-:-:S03]  /*05a0*/  @!P0 LEA.HI.X R5, R0, R5, R2, 0x2, P3 ;  /* 0x0000000500058211 */ /* 0x000fc600018f1402 */
[----:B------:R-:W3:Y:S04]  /*05b0*/  @!P1 LDG.E R17, desc[UR16][R8.64] ;  /* 0x0000001008119981 */ /* 0x000ee8000c1e1900 */
[----:B------:R1:W4:Y:S01]  /*05c0*/  @!P0 LDG.E R19, desc[UR16][R4.64] ;  /* 0x0000001004138981 */ /* 0x000322000c1e1900 */
[----:B0-----:R-:W0:Y:S01]  /*05d0*/  S2R R11, SR_CgaCtaId ;  /* 0x00000000000b7919 */ /* 0x001e220000008800 */
[----:B------:R-:W-:Y:S02]  /*05e0*/  MOV R0, 0x400 ;  /* 0x0000040000007802 */ /* 0x000fe40000000f00 */
[----:B------:R-:W-:Y:S01]  /*05f0*/  SHF.L.U32 R31, R21, 0x2, RZ ;  /* 0x00000002151f7819 */ /* 0x000fe200000006ff */
[----:B------:R-:W1:Y:S01]  /*0600*/  S2R R25, SR_SWINHI ;  /* 0x0000000000197919 */ /* 0x000e620000002f00 */
[----:B0-----:R-:W-:-:S04]  /*0610*/  LEA R22, R11, R0, 0x18 ;  /* 0x000000000b167211 */ /* 0x001fc800078ec0ff */
[----:B------:R-:W-:-:S04]  /*0620*/  LEA R22, R3, R22, 0x8 ;  /* 0x0000001603167211 */ /* 0x000fc800078e40ff */
[----:B------:R-:W-:Y:S02]  /*0630*/  IADD3 R10, PT, PT, R31, R22, RZ ;  /* 0x000000161f0a7210 */ /* 0x000fe40007ffe0ff */
[----:B------:R-:W-:Y:S02]  /*0640*/  ISETP.NE.AND P0, PT, R11, RZ, PT ;  /* 0x000000ff0b00720c */ /* 0x000fe40003f05270 */
[----:B------:R-:W-:Y:S01]  /*0650*/  IADD3 R0, PT, PT, R0, 0x1000, RZ ;  /* 0x0000100000007810 */ /* 0x000fe20007ffe0ff */
[----:B------:R-:W-:-:S03]  /*0660*/  IMAD R23, R3, UR5, RZ ;  /* 0x0000000503177c24 */ /* 0x000fc6000f8e02ff */
[----:B------:R-:W-:Y:S01]  /*0670*/  LEA R2, R11, R0, 0x18 ;  /* 0x000000000b027211 */ /* 0x000fe200078ec0ff */
[----:B------:R-:W0:Y:S01]  /*0680*/  LDCU UR10, c[0x0][0x36c] ;  /* 0x00006d80ff0a77ac */ /* 0x000e220008000800 */
[----:B------:R-:W-:Y:S02]  /*0690*/  IADD3 R0, PT, PT, R31, UR9, RZ ;  /* 0x000000091f007c10 */ /* 0x000fe4000fffe0ff */
[----:B-1----:R-:W-:Y:S02]  /*06a0*/  LEA R4, R3, R2, 0x8 ;  /* 0x0000000203047211 */ /* 0x002fe400078e40ff */
[C---:B------:R-:W-:Y:S02]  /*06b0*/  IADD3 R6, PT, PT, R0.reuse, 0x1, RZ ;  /* 0x0000000100067810 */ /* 0x040fe40007ffe0ff */
[C---:B------:R-:W-:Y:S02]  /*06c0*/  IADD3 R7, PT, PT, R0.reuse, 0x2, RZ ;  /* 0x0000000200077810 */ /* 0x040fe40007ffe0ff */
[----:B------:R-:W-:-:S02]  /*06d0*/  IADD3 R9, PT, PT, R0, 0x3, RZ ;  /* 0x0000000300097810 */ /* 0x000fc40007ffe0ff */
[----:B------:R-:W-:Y:S02]  /*06e0*/  IADD3 R11, PT, PT, R0, R23, RZ ;  /* 0x00000017000b7210 */ /* 0x000fe40007ffe0ff */
[----:B------:R-:W-:Y:S02]  /*06f0*/  SHF.R.S32.HI R12, RZ, 0x1f, R0 ;  /* 0x0000001fff0c7819 */ /* 0x000fe40000011400 */
[----:B------:R-:W-:Y:S01]  /*0700*/  LEA R8, R21, R4, 0x4 ;  /* 0x0000000415087211 */ /* 0x000fe200078e20ff */
[----:B-----5:R1:W-:Y:S04]  /*0710*/  STS [R10], R13 ;  /* 0x0000000d0a007388 */ /* 0x0203e80000000800 */
[----:B--2---:R1:W-:Y:S04]  /*0720*/  STS [R10+0x40], R15 ;  /* 0x0000400f0a007388 */ /* 0x0043e80000000800 */
[----:B---3--:R1:W-:Y:S04]  /*0730*/  STS [R10+0x80], R17 ;  /* 0x000080110a007388 */ /* 0x0083e80000000800 */
[----:B----4-:R1:W-:Y:S01]  /*0740*/  STS [R10+0xc0], R19 ;  /* 0x0000c0130a007388 */ /* 0x0103e20000000800 */
[----:B0-----:R-:W-:Y:S05]  /*0750*/  @P0 BRA `(.L_x_1) ;  /* 0x0000000000600947 */ /* 0x001fea0003800000 */
[----:B------:R-:W-:Y:S01]  /*0760*/  ISETP.GE.AND P0, PT, R3, UR14, PT ;  /* 0x0000000e03007c0c */ /* 0x000fe2000bf06270 */
[----:B------:R-:W0:Y:S01]  /*0770*/  LDCU.64 UR14, c[0x0][0x388] ;  /* 0x00007100ff0e77ac */ /* 0x000e220008000a00 */
[C---:B-1----:R-:W-:Y:S01]  /*0780*/  IADD3 R10, P4, PT, R0.reuse, R23, RZ ;  /* 0x00000017000a7210 */ /* 0x042fe20007f9e0ff */
[----:B------:R-:W-:Y:S01]  /*0790*/  HFMA2 R13, -RZ, RZ, 0, 0 ;  /* 0x00000000ff0d7431 */ /* 0x000fe200000001ff */
[----:B------:R-:W-:Y:S02]  /*07a0*/  ISETP.GE.OR P1, PT, R0, UR5, P0 ;  /* 0x0000000500007c0c */ /* 0x000fe40008726670 */
[----:B------:R-:W-:Y:S02]  /*07b0*/  ISETP.GE.OR P2, PT, R6, UR5, P0 ;  /* 0x0000000506007c0c */ /* 0x000fe40008746670 */
[----:B------:R-:W-:Y:S02]  /*07c0*/  ISETP.GE.OR P3, PT, R7, UR5, P0 ;  /* 0x0000000507007c0c */ /* 0x000fe40008766670 */
[----:B------:R-:W-:Y:S01]  /*07d0*/  ISETP.GE.OR P0, PT, R9, UR5, P0 ;  /* 0x0000000509007c0c */ /* 0x000fe20008706670 */
[----:B------:R-:W-:Y:S01]  /*07e0*/  HFMA2 R9, -RZ, RZ, 0, 0 ;  /* 0x00000000ff097431 */ /* 0x000fe200000001ff */
[----:B------:R-:W-:-:S02]  /*07f0*/  LEA.HI.X.SX32 R7, R23, R12, 0x1, P4 ;  /* 0x0000000c17077211 */ /* 0x000fc400020f0eff */
[----:B------:R-:W-:-:S03]  /*0800*/  MOV R15, RZ ;  /* 0x000000ff000f7202 */ /* 0x000fc60000000f00 */
[----:B------:R-:W1:Y:S01]  /*0810*/  @!P1 LDC.64 R4, c[0x0][0x388] ;  /* 0x0000e200ff049b82 */ /* 0x000e620000000a00 */
[----:B0-----:R-:W-:-:S04]  /*0820*/  LEA R6, P4, R10, UR14, 0x2 ;  /* 0x0000000e0a067c11 */ /* 0x001fc8000f8810ff */
[----:B------:R-:W-:-:S05]  /*0830*/  LEA.HI.X R7, R10, UR15, R7, 0x2, P4 ;  /* 0x0000000f0a077c11 */ /* 0x000fca000a0f1407 */
[----:B------:R-:W2:Y:S04]  /*0840*/  @!P3 LDG.E R13, desc[UR16][R6.64+0x8] ;  /* 0x00000810060db981 */ /* 0x000ea8000c1e1900 */
[----:B------:R-:W3:Y:S01]  /*0850*/  @!P0 LDG.E R15, desc[UR16][R6.64+0xc] ;  /* 0x00000c10060f8981 */ /* 0x000ee2000c1e1900 */
[----:B-1----:R-:W-:Y:S01]  /*0860*/  @!P1 IMAD.WIDE R4, R11, 0x4, R4 ;  /* 0x000000040b049825 */ /* 0x002fe200078e0204 */
[----:B------:R-:W-:-:S04]  /*0870*/  MOV R11, RZ ;  /* 0x000000ff000b7202 */ /* 0x000fc80000000f00 */
[----:B------:R-:W4:Y:S04]  /*0880*/  @!P1 LDG.E R9, desc[UR16][R4.64] ;  /* 0x0000001004099981 */ /* 0x000f28000c1e1900 */
[----:B------:R-:W5:Y:S04]  /*0890*/  @!P2 LDG.E R11, desc[UR16][R6.64+0x4] ;  /* 0x00000410060ba981 */ /* 0x000f68000c1e1900 */
[----:B--2---:R0:W-:Y:S04]  /*08a0*/  STS [R8+0x8], R13 ;  /* 0x0000080d08007388 */ /* 0x0041e80000000800 */
[----:B---3--:R0:W-:Y:S04]  /*08b0*/  STS [R8+0xc], R15 ;  /* 0x00000c0f08007388 */ /* 0x0081e80000000800 */
[----:B----4-:R0:W-:Y:S04]  /*08c0*/  STS [R8], R9 ;  /* 0x0000000908007388 */ /* 0x0101e80000000800 */
[----:B-----5:R0:W-:Y:S02]  /*08d0*/  STS [R8+0x4], R11 ;  /* 0x0000040b08007388 */ /* 0x0201e40000000800 */
.L_x_1:
[----:B------:R-:W-:Y:S01]  /*08e0*/  BAR.SYNC.DEFER_BLOCKING 0x0 ;  /* 0x0000000000007b1d */ /* 0x000fe20000010000 */
[----:B------:R-:W-:Y:S01]  /*08f0*/  UISETP.EQ.U32.AND UP0, UPT, UR10, 0x1, UPT ;  /* 0x000000010a00788c */ /* 0x000fe2000bf02070 */
[----:B------:R-:W-:Y:S02]  /*0900*/  MOV R4, R2 ;  /* 0x0000000200047202 */ /* 0x000fe40000000f00 */
[----:B------:R-:W-:Y:S02]  /*0910*/  MOV R5, R25 ;  /* 0x0000001900057202 */ /* 0x000fe40000000f00 */
[----:B------:R-:W-:Y:S02]  /*0920*/  PRMT R4, RZ, 0x654, R4 ;  /* 0x00000654ff047816 */ /* 0x000fe40000000004 */
[----:B------:R-:W-:-:S03]  /*0930*/  MOV R5, R5 ;  /* 0x0000000500057202 */ /* 0x000fc60000000f00 */
[----:B------:R-:W-:Y:S01]  /*0940*/  IMAD.WIDE.U32 R30, R31, 0x4, R4 ;  /* 0x000000041f1e7825 */ /* 0x000fe200078e0004 */
[----:B------:R-:W-:Y:S06]  /*0950*/  BRA.U !UP0, `(.L_x_2) ;  /* 0x0000000108147547 */ /* 0x000fec000b800000 */
[----:B------:R-:W-:Y:S06]  /*0960*/  MEMBAR.ALL.GPU ;  /* 0x0000000000007992 */ /* 0x000fec000000a000 */
[----:B------:R-:W-:-:S00]  /*0970*/  ERRBAR ;  /* 0x00000000000079ab */ /* 0x000fc00000000000 */
[----:B------:R-:W-:Y:S08]  /*0980*/  CGAERRBAR ;  /* 0x00000000000075ab */ /* 0x000ff00000000000 */
[----:B------:R-:W-:Y:S01]  /*0990*/  UCGABAR_ARV ;  /* 0x00000000000079c7 */ /* 0x000fe20008000000 */
[----:B------:R-:W-:Y:S05]  /*09a0*/  BRA `(.L_x_3) ;  /* 0x0000000000047947 */ /* 0x000fea0003800000 */
.L_x_2:
[----:B------:R-:W-:Y:S01]  /*09b0*/  NOP ;  /* 0x0000000000007918 */ /* 0x000fe20000000000 */
.L_x_3:
[----:B------:R-:W-:Y:S05]  /*09c0*/  BRA.U !UP0, `(.L_x_4) ;  /* 0x00000001080c7547 */ /* 0x000fea000b800000 */
[----:B------:R-:W-:Y:S01]  /*09d0*/  UCGABAR_WAIT ;  /* 0x0000000000007dc7 */ /* 0x000fe20008000000 */
[----:B------:R-:W-:Y:S01]  /*09e0*/  CCTL.IVALL ;  /* 0x00000000ff00798f */ /* 0x000fe20002000000 */
[----:B------:R-:W-:Y:S05]  /*09f0*/  BRA `(.L_x_5) ;  /* 0x0000000000047947 */ /* 0x000fea0003800000 */
.L_x_4:
[----:B------:R-:W-:Y:S06]  /*0a00*/  BAR.SYNC.DEFER_BLOCKING 0x0 ;  /* 0x0000000000007b1d */ /* 0x000fec0000010000 */
.L_x_5:
[----:B------:R-:W2:Y:S04]  /*0a10*/  LD.E R49, desc[UR16][R30.64+0x4] ;  /* 0x000004101e317980 */ /* 0x000ea8000c101900 */
[----:B------:R-:W3:Y:S04]  /*0a20*/  LD.E R45, desc[UR16][R30.64+0x8] ;  /* 0x000008101e2d7980 */ /* 0x000ee8000c101900 */
[----:B------:R-:W4:Y:S04]  /*0a30*/  LD.E R42, desc[UR16][R30.64+0x104] ;  /* 0x000104101e2a7980 */ /* 0x000f28000c101900 */
[----:B------:R-:W5:Y:S04]  /*0a40*/  LD.E R50, desc[UR16][R30.64+0x108] ;  /* 0x000108101e327980 */ /* 0x000f68000c101900 */
        /* <DEDUP_REMOVED lines=12> */
[----:B-1----:R-:W2:Y:S04]  /*0b10*/  LDS.128 R16, [R22] ;  /* 0x0000000016107984 */ /* 0x002ea80000000c00 */
[----:B0-----:R-:W0:Y:S04]  /*0b20*/  LDS.128 R12, [R22+0x40] ;  /* 0x00004000160c7984 */ /* 0x001e280000000c00 */
[----:B------:R-:W5:Y:S04]  /*0b30*/  LD.E R43, desc[UR16][R30.64+0x400] ;  /* 0x000400101e2b7980 */ /* 0x000f68000c101900 */
[----:B------:R-:W5:Y:S04]  /*0b40*/  LD.E R41, desc[UR16][R30.64+0x404] ;  /* 0x000404101e297980 */ /* 0x000f68000c101900 */
[----:B------:R-:W1:Y:S04]  /*0b50*/  LDS.128 R8, [R22+0x80] ;  /* 0x0000800016087984 */ /* 0x000e680000000c00 */
[----:B------:R-:W5:Y:S04]  /*0b60*/  LD.E R29, desc[UR16][R30.64+0x40c] ;  /* 0x00040c101e1d7980 */ /* 0x000f68000c101900 */
[----:B------:R-:W5:Y:S04]  /*0b70*/  LD.E R39, desc[UR16][R30.64+0x408] ;  /* 0x000408101e277980 */ /* 0x000f68000c101900 */
[----:B------:R-:W5:Y:S04]  /*0b80*/  LD.E R20, desc[UR16][R30.64+0x500] ;  /* 0x000500101e147980 */ /* 0x000f68000c101900 */
[----:B------:R-:W5:Y:S04]  /*0b90*/  LD.E R36, desc[UR16][R30.64+0x50c] ;  /* 0x00050c101e247980 */ /* 0x000f68000c101900 */
[----:B------:R-:W5:Y:S01]  /*0ba0*/  LD.E R55, desc[UR16][R30.64+0x604] ;  /* 0x000604101e377980 */ /* 0x000f62000c101900 */
[C---:B--2---:R-:W-:Y:S01]  /*0bb0*/  FFMA R5, R16.reuse, R49, RZ ;  /* 0x0000003110057223 */ /* 0x044fe200000000ff */
[----:B---3--:R-:W-:-:S03]  /*0bc0*/  FFMA R7, R16, R45, RZ ;  /* 0x0000002d10077223 */ /* 0x008fc600000000ff */
[-C--:B----4-:R-:W-:Y:S01]  /*0bd0*/  FFMA R60, R42, R17.reuse, R5 ;  /* 0x000000112a3c7223 */ /* 0x090fe20000000005 */
[----:B-----5:R-:W-:Y:S01]  /*0be0*/  FFMA R58, R50, R17, R7 ;  /* 0x00000011323a7223 */ /* 0x020fe20000000007 */
[C---:B0-----:R-:W-:Y:S01]  /*0bf0*/  FFMA R7, R12.reuse, R49, RZ ;  /* 0x000000310c077223 */ /* 0x041fe200000000ff */
[----:B------:R-:W-:-:S03]  /*0c00*/  FFMA R5, R12, R51, RZ ;  /* 0x000000330c057223 */ /* 0x000fc600000000ff */
[----:B------:R-:W-:Y:S01]  /*0c10*/  FFMA R44, R42, R13, R7 ;  /* 0x0000000d2a2c7223 */ /* 0x000fe20000000007 */
[----:B-1----:R-:W-:Y:S01]  /*0c20*/  FFMA R7, R8, R49, RZ ;  /* 0x0000003108077223 */ /* 0x002fe200000000ff */
[----:B------:R-:W-:Y:S01]  /*0c30*/  FFMA R32, R2, R13, R5 ;  /* 0x0000000d02207223 */ /* 0x000fe20000000005 */
[----:B------:R-:W-:Y:S02]  /*0c40*/  FFMA R5, R8, R51, RZ ;  /* 0x0000003308057223 */ /* 0x000fe400000000ff */
[-C--:B------:R-:W-:Y:S02]  /*0c50*/  FFMA R48, R42, R9.reuse, R7 ;  /* 0x000000092a307223 */ /* 0x080fe40000000007 */
[----:B------:R-:W-:Y:S02]  /*0c60*/  FFMA R56, R2, R9, R5 ;  /* 0x0000000902387223 */ /* 0x000fe40000000005 */
[----:B------:R-:W0:Y:S01]  /*0c70*/  LDS.128 R4, [R22+0xc0] ;  /* 0x0000c00016047984 */ /* 0x000e220000000c00 */
[C---:B------:R-:W-:Y:S01]  /*0c80*/  FFMA R33, R16.reuse, R51, RZ ;  /* 0x0000003310217223 */ /* 0x040fe200000000ff */
[----:B------:R-:W-:-:S03]  /*0c90*/  FFMA R53, R16, R35, RZ ;  /* 0x0000002310357223 */ /* 0x000fc600000000ff */
[-C--:B------:R-:W-:Y:S01]  /*0ca0*/  FFMA R33, R2, R17.reuse, R33 ;  /* 0x0000001102217223 */ /* 0x080fe20000000021 */
[----:B------:R-:W-:Y:S01]  /*0cb0*/  FFMA R34, R52, R17, R53 ;  /* 0x0000001134227223 */ /* 0x000fe20000000035 */
[C---:B------:R-:W-:Y:S01]  /*0cc0*/  FFMA R17, R12.reuse, R45, RZ ;  /* 0x0000002d0c117223 */ /* 0x040fe200000000ff */
[----:B------:R-:W-:-:S03]  /*0cd0*/  FFMA R53, R12, R35, RZ ;  /* 0x000000230c357223 */ /* 0x000fc600000000ff */
[-C--:B------:R-:W-:Y:S01]  /*0ce0*/  FFMA R40, R50, R13.reuse, R17 ;  /* 0x0000000d32287223 */ /* 0x080fe20000000011 */
[----:B------:R-:W-:Y:S01]  /*0cf0*/  FFMA R28, R52, R13, R53 ;  /* 0x0000000d341c7223 */ /* 0x000fe20000000035 */
[C---:B------:R-:W-:Y:S01]  /*0d00*/  FFMA R13, R8.reuse, R45, RZ ;  /* 0x0000002d080d7223 */ /* 0x040fe200000000ff */
[----:B------:R-:W-:Y:S01]  /*0d10*/  FFMA R17, R8, R35, RZ ;  /* 0x0000002308117223 */ /* 0x000fe200000000ff */
[C---:B0-----:R-:W-:Y:S01]  /*0d20*/  FFMA R51, R4.reuse, R51, RZ ;  /* 0x0000003304337223 */ /* 0x041fe200000000ff */
[C---:B------:R-:W-:Y:S01]  /*0d30*/  FFMA R49, R4.reuse, R49, RZ ;  /* 0x0000003104317223 */ /* 0x040fe200000000ff */
[C---:B------:R-:W-:Y:S01]  /*0d40*/  FFMA R45, R4.reuse, R45, RZ ;  /* 0x0000002d042d7223 */ /* 0x040fe200000000ff */
[----:B------:R-:W-:Y:S01]  /*0d50*/  FFMA R35, R4, R35, RZ ;  /* 0x0000002304237223 */ /* 0x000fe200000000ff */
[----:B------:R-:W-:Y:S01]  /*0d60*/  FFMA R16, R2, R5, R51 ;  /* 0x0000000502107223 */ /* 0x000fe20000000033 */
[----:B------:R-:W2:Y:S04]  /*0d70*/  LD.E R4, desc[UR16][R30.64+0x504] ;  /* 0x000504101e047980 */ /* 0x000ea8000c101900 */
[----:B------:R-:W3:Y:S01]  /*0d80*/  LD.E R2, desc[UR16][R30.64+0x508] ;  /* 0x000508101e027980 */ /* 0x000ee2000c101900 */
[C---:B------:R-:W-:Y:S01]  /*0d90*/  FFMA R12, R50.reuse, R9, R13 ;  /* 0x00000009320c7223 */ /* 0x040fe2000000000d */
[----:B------:R-:W-:-:S02]  /*0da0*/  FFMA R50, R50, R5, R45 ;  /* 0x0000000532327223 */ /* 0x000fc4000000002d */
[----:B------:R-:W4:Y:S01]  /*0db0*/  LD.E R45, desc[UR16][R30.64+0x600] ;  /* 0x000600101e2d7980 */ /* 0x000f22000c101900 */
[----:B------:R-:W-:Y:S01]  /*0dc0*/  FFMA R42, R42, R5, R49 ;  /* 0x000000052a2a7223 */ /* 0x000fe20000000031 */
[C---:B------:R-:W-:Y:S01]  /*0dd0*/  FFMA R54, R52.reuse, R9, R17 ;  /* 0x0000000934367223 */ /* 0x040fe20000000011 */
[----:B------:R-:W-:Y:S01]  /*0de0*/  FFMA R52, R52, R5, R35 ;  /* 0x0000000534347223 */ /* 0x000fe20000000023 */
[-C--:B------:R-:W-:Y:S01]  /*0df0*/  FFMA R9, R47, R18.reuse, R33 ;  /* 0x000000122f097223 */ /* 0x080fe20000000021 */
[-C--:B------:R-:W-:Y:S01]  /*0e00*/  FFMA R49, R37, R18.reuse, R60 ;  /* 0x0000001225317223 */ /* 0x080fe2000000003c */
[-C--:B------:R-:W-:Y:S01]  /*0e10*/  FFMA R17, R27, R18.reuse, R58 ;  /* 0x000000121b117223 */ /* 0x080fe2000000003a */
[----:B------:R-:W-:Y:S01]  /*0e20*/  FFMA R13, R25, R18, R34 ;  /* 0x00000012190d7223 */ /* 0x000fe20000000022 */
[-C--:B------:R-:W-:Y:S01]  /*0e30*/  FFMA R8, R47, R14.reuse, R32 ;  /* 0x0000000e2f087223 */ /* 0x080fe20000000020 */
[-C--:B------:R-:W-:Y:S01]  /*0e40*/  FFMA R44, R37, R14.reuse, R44 ;  /* 0x0000000e252c7223 */ /* 0x080fe2000000002c */
[-C--:B------:R-:W-:Y:S01]  /*0e50*/  FFMA R40, R27, R14.reuse, R40 ;  /* 0x0000000e1b287223 */ /* 0x080fe20000000028 */
[----:B------:R-:W-:Y:S01]  /*0e60*/  FFMA R28, R25, R14, R28 ;  /* 0x0000000e191c7223 */ /* 0x000fe2000000001c */
[-C--:B------:R-:W-:Y:S01]  /*0e70*/  FFMA R18, R47, R10.reuse, R56 ;  /* 0x0000000a2f127223 */ /* 0x080fe20000000038 */
[-C--:B------:R-:W-:Y:S01]  /*0e80*/  FFMA R48, R37, R10.reuse, R48 ;  /* 0x0000000a25307223 */ /* 0x080fe20000000030 */
[----:B------:R-:W-:Y:S01]  /*0e90*/  FFMA R12, R27, R10, R12 ;  /* 0x0000000a1b0c7223 */ /* 0x000fe2000000000c */
[----:B------:R-:W-:Y:S01]  /*0ea0*/  FFMA R42, R37, R6, R42 ;  /* 0x00000006252a7223 */ /* 0x000fe2000000002a */
[----:B------:R-:W-:Y:S01]  /*0eb0*/  FFMA R10, R25, R10, R54 ;  /* 0x0000000a190a7223 */ /* 0x000fe20000000036 */
[-C--:B------:R-:W-:Y:S01]  /*0ec0*/  FFMA R14, R27, R6.reuse, R50 ;  /* 0x000000061b0e7223 */ /* 0x080fe20000000032 */
[-C--:B------:R-:W-:Y:S01]  /*0ed0*/  FFMA R54, R47, R6.reuse, R16 ;  /* 0x000000062f367223 */ /* 0x080fe20000000010 */
[----:B------:R-:W-:Y:S01]  /*0ee0*/  FFMA R16, R25, R6, R52 ;  /* 0x0000000619107223 */ /* 0x000fe20000000034 */
[----:B------:R-:W-:Y:S01]  /*0ef0*/  FFMA R53, R26, R15, R8 ;  /* 0x0000000f1a357223 */ /* 0x000fe20000000008 */
[----:B------:R-:W-:Y:S01]  /*0f00*/  FFMA R8, R24, R7, R42 ;  /* 0x0000000718087223 */ /* 0x000fe2000000002a */
[C---:B------:R-:W-:Y:S01]  /*0f10*/  FFMA R42, R46.reuse, R19, R17 ;  /* 0x000000132e2a7223 */ /* 0x040fe20000000011 */
[C---:B------:R-:W-:Y:S01]  /*0f20*/  FFMA R40, R46.reuse, R15, R40 ;  /* 0x0000000f2e287223 */ /* 0x040fe20000000028 */
[----:B------:R-:W-:Y:S01]  /*0f30*/  FFMA R6, R46, R11, R12 ;  /* 0x0000000b2e067223 */ /* 0x000fe2000000000c */
[----:B------:R-:W0:Y:S01]  /*0f40*/  LDS.128 R32, [R22+0x10] ;  /* 0x0000100016207984 */ /* 0x000e220000000c00 */
[----:B------:R-:W-:Y:S01]  /*0f50*/  FFMA R44, R24, R15, R44 ;  /* 0x0000000f182c7223 */ /* 0x000fe2000000002c */
[----:B------:R-:W-:Y:S01]  /*0f60*/  FFMA R46, R46, R7, R14 ;  /* 0x000000072e2e7223 */ /* 0x000fe2000000000e */
[C---:B------:R-:W-:Y:S01]  /*0f70*/  FFMA R50, R38.reuse, R19, R13 ;  /* 0x0000001326327223 */ /* 0x040fe2000000000d */
[C---:B------:R-:W-:Y:S01]  /*0f80*/  FFMA R28, R38.reuse, R15, R28 ;  /* 0x0000000f261c7223 */ /* 0x040fe2000000001c */
[----:B------:R-:W-:Y:S01]  /*0f90*/  FFMA R10, R38, R11, R10 ;  /* 0x0000000b260a7223 */ /* 0x000fe2000000000a */
[----:B------:R-:W1:Y:S01]  /*0fa0*/  LDS.128 R12, [R22+0x90] ;  /* 0x00009000160c7984 */ /* 0x000e620000000c00 */
[C---:B------:R-:W-:Y:S01]  /*0fb0*/  FFMA R9, R26.reuse, R19, R9 ;  /* 0x000000131a097223 */ /* 0x040fe20000000009 */
[C---:B------:R-:W-:Y:S01]  /*0fc0*/  FFMA R5, R26.reuse, R11, R18 ;  /* 0x0000000b1a057223 */ /* 0x040fe20000000012 */
[----:B------:R-:W-:Y:S01]  /*0fd0*/  FFMA R51, R26, R7, R54 ;  /* 0x000000071a337223 */ /* 0x000fe20000000036 */
[C---:B------:R-:W-:Y:S01]  /*0fe0*/  FFMA R52, R24.reuse, R19, R49 ;  /* 0x0000001318347223 */ /* 0x040fe20000000031 */
[----:B------:R-:W-:Y:S01]  /*0ff0*/  FFMA R48, R24, R11, R48 ;  /* 0x0000000b18307223 */ /* 0x000fe20000000030 */
[----:B------:R-:W-:Y:S01]  /*1000*/  FFMA R38, R38, R7, R16 ;  /* 0x0000000726267223 */ /* 0x000fe20000000010 */
[----:B------:R-:W5:Y:S04]  /*1010*/  LDS.128 R24, [R22+0x50] ;  /* 0x0000500016187984 */ /* 0x000f680000000c00 */
[----:B------:R-:W5:Y:S04]  /*1020*/  LDS.128 R16, [R22+0xd0] ;  /* 0x0000d00016107984 */ /* 0x000f680000000c00 */
[----:B------:R-:W4:Y:S01]  /*1030*/  LD.E R47, desc[UR16][R30.64+0x60c] ;  /* 0x00060c101e2f7980 */ /* 0x000f22000c101900 */
[C---:B0-----:R-:W-:Y:S01]  /*1040*/  FFMA R7, R32.reuse, R43, R9 ;  /* 0x0000002b20077223 */ /* 0x041fe20000000009 */
[----:B------:R-:W-:-:S02]  /*1050*/  FFMA R49, R32, R41, R52 ;  /* 0x0000002920317223 */ /* 0x000fc40000000034 */
[----:B------:R-:W4:Y:S01]  /*1060*/  LD.E R9, desc[UR16][R30.64+0x608] ;  /* 0x000608101e097980 */ /* 0x000f22000c101900 */
[C---:B-1----:R-:W-:Y:S01]  /*1070*/  FFMA R52, R12.reuse, R43, R5 ;  /* 0x0000002b0c347223 */ /* 0x042fe20000000005 */
[----:B------:R-:W-:Y:S01]  /*1080*/  FFMA R5, R12, R29, R10 ;  /* 0x0000001d0c057223 */ /* 0x000fe2000000000a */
[C---:B------:R-:W-:Y:S01]  /*1090*/  FFMA R11, R32.reuse, R39, R42 ;  /* 0x00000027200b7223 */ /* 0x040fe2000000002a */
[----:B------:R-:W-:Y:S01]  /*10a0*/  FFMA R37, R32, R29, R50 ;  /* 0x0000001d20257223 */ /* 0x000fe20000000032 */
[----:B------:R-:W4:Y:S01]  /*10b0*/  LD.E R42, desc[UR16][R30.64+0x700] ;  /* 0x000700101e2a7980 */ /* 0x000f22000c101900 */
[C---:B-----5:R-:W-:Y:S01]  /*10c0*/  FFMA R54, R24.reuse, R43, R53 ;  /* 0x0000002b18367223 */ /* 0x060fe20000000035 */
[C---:B------:R-:W-:Y:S01]  /*10d0*/  FFMA R44, R24.reuse, R41, R44 ;  /* 0x00000029182c7223 */ /* 0x040fe2000000002c */
[C---:B------:R-:W-:Y:S01]  /*10e0*/  FFMA R40, R24.reuse, R39, R40 ;  /* 0x0000002718287223 */ /* 0x040fe20000000028 */
[----:B------:R-:W-:Y:S01]  /*10f0*/  FFMA R28, R24, R29, R28 ;  /* 0x0000001d181c7223 */ /* 0x000fe2000000001c */
[C---:B------:R-:W-:Y:S01]  /*1100*/  FFMA R10, R16.reuse, R43, R51 ;  /* 0x0000002b100a7223 */ /* 0x040fe20000000033 */
[C---:B------:R-:W-:Y:S01]  /*1110*/  FFMA R8, R16.reuse, R41, R8 ;  /* 0x0000002910087223 */ /* 0x040fe20000000008 */
[C---:B------:R-:W-:Y:S01]  /*1120*/  FFMA R46, R16.reuse, R39, R46 ;  /* 0x00000027102e7223 */ /* 0x040fe2000000002e */
[----:B------:R-:W5:Y:S01]  /*1130*/  LD.E R24, desc[UR16][R30.64+0x704] ;  /* 0x000704101e187980 */ /* 0x000f62000c101900 */
[----:B------:R-:W-:-:S03]  /*1140*/  FFMA R16, R16, R29, R38 ;  /* 0x0000001d10107223 */ /* 0x000fc60000000026 */
[----:B------:R-:W5:Y:S04]  /*1150*/  LD.E R38, desc[UR16][R30.64+0x708] ;  /* 0x000708101e267980 */ /* 0x000f68000c101900 */
[----:B------:R-:W5:Y:S01]  /*1160*/  LD.E R32, desc[UR16][R30.64+0x70c] ;  /* 0x00070c101e207980 */ /* 0x000f62000c101900 */
[C---:B------:R-:W-:Y:S01]  /*1170*/  FFMA R48, R12.reuse, R41, R48 ;  /* 0x000000290c307223 */ /* 0x040fe20000000030 */
[----:B------:R-:W-:Y:S02]  /*1180*/  FFMA R6, R12, R39, R6 ;  /* 0x000000270c067223 */ /* 0x000fe40000000006 */
[----:B------:R-:W5:Y:S04]  /*1190*/  LD.E R41, desc[UR16][R30.64+0x804] ;  /* 0x000804101e297980 */ /* 0x000f68000c101900 */
[----:B------:R-:W5:Y:S04]  /*11a0*/  LD.E R39, desc[UR16][R30.64+0x808] ;  /* 0x000808101e277980 */ /* 0x000f68000c101900 */
[----:B------:R-:W5:Y:S04]  /*11b0*/  LD.E R43, desc[UR16][R30.64+0x800] ;  /* 0x000800101e2b7980 */ /* 0x000f68000c101900 */
[----:B------:R-:W5:Y:S01]  /*11c0*/  LD.E R29, desc[UR16][R30.64+0x80c] ;  /* 0x00080c101e1d7980 */ /* 0x000f62000c101900 */
[C---:B------:R-:W-:Y:S01]  /*11d0*/  FFMA R12, R20.reuse, R33, R7 ;  /* 0x00000021140c7223 */ /* 0x040fe20000000007 */
[C---:B------:R-:W-:Y:S01]  /*11e0*/  FFMA R54, R20.reuse, R25, R54 ;  /* 0x0000001914367223 */ /* 0x040fe20000000036 */
[C---:B------:R-:W-:Y:S01]  /*11f0*/  FFMA R52, R20.reuse, R13, R52 ;  /* 0x0000000d14347223 */ /* 0x040fe20000000034 */
[----:B------:R-:W-:Y:S01]  /*1200*/  FFMA R7, R20, R17, R10 ;  /* 0x0000001114077223 */ /* 0x000fe2000000000a */
[----:B------:R-:W-:Y:S01]  /*1210*/  FFMA R53, R36, R25, R28 ;  /* 0x0000001924357223 */ /* 0x000fe2000000001c */
[----:B------:R-:W5:Y:S04]  /*1220*/  LD.E R20, desc[UR16][R30.64+0x900] ;  /* 0x000900101e147980 */ /* 0x000f68000c101900 */
[----:B------:R-:W5:Y:S01]  /*1230*/  LD.E R28, desc[UR16][R30.64+0x904] ;  /* 0x000904101e1c7980 */ /* 0x000f62000c101900 */
[C---:B--2---:R-:W-:Y:S01]  /*1240*/  FFMA R61, R4.reuse, R17, R8 ;  /* 0x00000011043d7223 */ /* 0x044fe20000000008 */
[C---:B------:R-:W-:Y:S01]  /*1250*/  FFMA R10, R4.reuse, R33, R49 ;  /* 0x00000021040a7223 */ /* 0x040fe20000000031 */
[----:B------:R-:W-:Y:S01]  /*1260*/  FFMA R44, R4, R25, R44 ;  /* 0x00000019042c7223 */ /* 0x000fe2000000002c */
[C---:B---3--:R-:W-:Y:S01]  /*1270*/  FFMA R8, R2.reuse, R33, R11 ;  /* 0x0000002102087223 */ /* 0x048fe2000000000b */
[C---:B------:R-:W-:Y:S01]  /*1280*/  FFMA R59, R2.reuse, R25, R40 ;  /* 0x00000019023b7223 */ /* 0x040fe20000000028 */
[C---:B------:R-:W-:Y:S01]  /*1290*/  FFMA R57, R2.reuse, R13, R6 ;  /* 0x0000000d02397223 */ /* 0x040fe20000000006 */
[----:B------:R-:W-:Y:S01]  /*12a0*/  FFMA R11, R2, R17, R46 ;  /* 0x00000011020b7223 */ /* 0x000fe2000000002e */
[----:B------:R-:W-:Y:S01]  /*12b0*/  FFMA R48, R4, R13, R48 ;  /* 0x0000000d04307223 */ /* 0x000fe20000000030 */
[----:B------:R-:W2:Y:S04]  /*12c0*/  LD.E R2, desc[UR16][R30.64+0x908] ;  /* 0x000908101e027980 */ /* 0x000ea8000c101900 */
[----:B------:R-:W3:Y:S01]  /*12d0*/  LD.E R4, desc[UR16][R30.64+0x90c] ;  /* 0x00090c101e047980 */ /* 0x000ee2000c101900 */
[C---:B------:R-:W-:Y:S01]  /*12e0*/  FFMA R6, R36.reuse, R33, R37 ;  /* 0x0000002124067223 */ /* 0x040fe20000000025 */
[----:B------:R-:W-:-:S02]  /*12f0*/  FFMA R33, R36, R13, R5 ;  /* 0x0000000d24217223 */ /* 0x000fc40000000005 */
[----:B------:R-:W3:Y:S01]  /*1300*/  LD.E R37, desc[UR16][R30.64+0xa00] ;  /* 0x000a00101e257980 */ /* 0x000ee2000c101900 */
[----:B----4-:R-:W-:-:S03]  /*1310*/  FFMA R50, R45, R18, R7 ;  /* 0x000000122d327223 */ /* 0x010fc60000000007 */
[----:B------:R-:W4:Y:S01]  /*1320*/  LD.E R5, desc[UR16][R30.64+0xa04] ;  /* 0x000a04101e057980 */ /* 0x000f22000c101900 */
[C---:B------:R-:W-:Y:S01]  /*1330*/  FFMA R49, R45.reuse, R34, R12 ;  /* 0x000000222d317223 */ /* 0x040fe2000000000c */
[C---:B------:R-:W-:Y:S01]  /*1340*/  FFMA R54, R45.reuse, R26, R54 ;  /* 0x0000001a2d367223 */ /* 0x040fe20000000036 */
[----:B------:R-:W-:Y:S01]  /*1350*/  FFMA R52, R45, R14, R52 ;  /* 0x0000000e2d347223 */ /* 0x000fe20000000034 */
[----:B------:R-:W4:Y:S04]  /*1360*/  LD.E R7, desc[UR16][R30.64+0xa0c] ;  /* 0x000a0c101e077980 */ /* 0x000f28000c101900 */
[----:B------:R-:W4:Y:S01]  /*1370*/  LD.E R45, desc[UR16][R30.64+0xa08] ;  /* 0x000a08101e2d7980 */ /* 0x000f22000c101900 */
[----:B------:R-:W-:Y:S01]  /*1380*/  FFMA R51, R36, R17, R16 ;  /* 0x0000001124337223 */ /* 0x000fe20000000010 */
[C---:B------:R-:W-:Y:S01]  /*1390*/  FFMA R16, R55.reuse, R18, R61 ;  /* 0x0000001237107223 */ /* 0x040fe2000000003d */
[C---:B------:R-:W-:Y:S01]  /*13a0*/  FFMA R44, R55.reuse, R26, R44 ;  /* 0x0000001a372c7223 */ /* 0x040fe2000000002c */
[C---:B------:R-:W-:Y:S01]  /*13b0*/  FFMA R25, R55.reuse, R34, R10 ;  /* 0x0000002237197223 */ /* 0x040fe2000000000a */
[----:B------:R-:W-:Y:S01]  /*13c0*/  FFMA R48, R55, R14, R48 ;  /* 0x0000000e37307223 */ /* 0x000fe20000000030 */
[C---:B------:R-:W-:Y:S01]  /*13d0*/  FFMA R13, R47.reuse, R34, R6 ;  /* 0x000000222f0d7223 */ /* 0x040fe20000000006 */
[C---:B------:R-:W-:Y:S01]  /*13e0*/  FFMA R6, R47.reuse, R14, R33 ;  /* 0x0000000e2f067223 */ /* 0x040fe20000000021 */
[----:B------:R-:W-:Y:S01]  /*13f0*/  FFMA R12, R47, R18, R51 ;  /* 0x000000122f0c7223 */ /* 0x000fe20000000033 */
[C---:B------:R-:W-:Y:S01]  /*1400*/  FFMA R17, R9.reuse, R34, R8 ;  /* 0x0000002209117223 */ /* 0x040fe20000000008 */
[C---:B------:R-:W-:Y:S01]  /*1410*/  FFMA R46, R9.reuse, R26, R59 ;  /* 0x0000001a092e7223 */ /* 0x040fe2000000003b */
[C---:B------:R-:W-:Y:S01]  /*1420*/  FFMA R36, R9.reuse, R14, R57 ;  /* 0x0000000e09247223 */ /* 0x040fe20000000039 */
[----:B------:R-:W-:Y:S01]  /*1430*/  FFMA R40, R9, R18, R11 ;  /* 0x0000001209287223 */ /* 0x000fe2000000000b */
[----:B------:R-:W-:Y:S01]  /*1440*/  FFMA R26, R47, R26, R53 ;  /* 0x0000001a2f1a7223 */ /* 0x000fe20000000035 */
[----:B------:R-:W0:Y:S01]  /*1450*/  LDS.128 R8, [R22+0x20] ;  /* 0x0000200016087984 */ /* 0x000e220000000c00 */
[C---:B------:R-:W-:Y:S01]  /*1460*/  FFMA R49, R42.reuse, R35, R49 ;  /* 0x000000232a317223 */ /* 0x040fe20000000031 */
[C---:B------:R-:W-:Y:S01]  /*1470*/  FFMA R57, R42.reuse, R27, R54 ;  /* 0x0000001b2a397223 */ /* 0x040fe20000000036 */
[C---:B------:R-:W-:Y:S01]  /*1480*/  FFMA R55, R42.reuse, R15, R52 ;  /* 0x0000000f2a377223 */ /* 0x040fe20000000034 */
[-C--:B------:R-:W-:Y:S01]  /*1490*/  FFMA R53, R42, R19.reuse, R50 ;  /* 0x000000132a357223 */ /* 0x080fe20000000032 */
[C---:B-----5:R-:W-:Y:S01]  /*14a0*/  FFMA R51, R24.reuse, R19, R16 ;  /* 0x0000001318337223 */ /* 0x060fe20000000010 */
[-C--:B------:R-:W-:Y:S01]  /*14b0*/  FFMA R18, R24, R35.reuse, R25 ;  /* 0x0000002318127223 */ /* 0x080fe20000000019 */
        /* <DEDUP_REMOVED lines=8> */
[----:B------:R-:W-:Y:S01]  /*1540*/  FFMA R42, R24, R15, R48 ;  /* 0x0000000f182a7223 */ /* 0x000fe20000000030 */
[----:B------:R-:W-:Y:S01]  /*1550*/  FFMA R32, R32, R19, R12 ;  /* 0x0000001320207223 */ /* 0x000fe2000000000c */
[----:B------:R-:W1:Y:S04]  /*1560*/  LDS.128 R24, [R22+0x60] ;  /* 0x0000600016187984 */ /* 0x000e680000000c00 */
[----:B------:R-:W5:Y:S01]  /*1570*/  LDS.128 R12, [R22+0xa0] ;  /* 0x0000a000160c7984 */ /* 0x000f620000000c00 */
[C---:B0-----:R-:W-:Y:S01]  /*1580*/  FFMA R47, R8.reuse, R41, R18 ;  /* 0x00000029082f7223 */ /* 0x041fe20000000012 */
[C---:B------:R-:W-:Y:S01]  /*1590*/  FFMA R35, R8.reuse, R39, R16 ;  /* 0x0000002708237223 */ /* 0x040fe20000000010 */
[C---:B------:R-:W-:Y:S01]  /*15a0*/  FFMA R49, R8.reuse, R43, R49 ;  /* 0x0000002b08317223 */ /* 0x040fe20000000031 */
[----:B------:R-:W0:Y:S01]  /*15b0*/  LDS.128 R16, [R22+0xe0] ;  /* 0x0000e00016107984 */ /* 0x000e220000000c00 */
[----:B------:R-:W-:Y:S01]  /*15c0*/  FFMA R33, R8, R29, R46 ;  /* 0x0000001d08217223 */ /* 0x000fe2000000002e */
[C---:B-1----:R-:W-:Y:S01]  /*15d0*/  FFMA R50, R24.reuse, R43, R57 ;  /* 0x0000002b18327223 */ /* 0x042fe20000000039 */
[C---:B------:R-:W-:Y:S01]  /*15e0*/  FFMA R8, R24.reuse, R41, R44 ;  /* 0x0000002918087223 */ /* 0x040fe2000000002c */
[C---:B------:R-:W-:Y:S01]  /*15f0*/  FFMA R34, R24.reuse, R39, R34 ;  /* 0x0000002718227223 */ /* 0x040fe20000000022 */
[-C--:B------:R-:W-:Y:S01]  /*1600*/  FFMA R24, R24, R29.reuse, R40 ;  /* 0x0000001d18187223 */ /* 0x080fe20000000028 */
[C---:B-----5:R-:W-:Y:S01]  /*1610*/  FFMA R61, R12.reuse, R29, R6 ;  /* 0x0000001d0c3d7223 */ /* 0x060fe20000000006 */
[----:B------:R-:W5:Y:S04]  /*1620*/  LD.E R40, desc[UR16][R30.64+0xb04] ;  /* 0x000b04101e287980 */ /* 0x000f68000c101900 */
[----:B------:R-:W5:Y:S04]  /*1630*/  LD.E R6, desc[UR16][R30.64+0xb00] ;  /* 0x000b00101e067980 */ /* 0x000f68000c101900 */
[----:B------:R-:W5:Y:S01]  /*1640*/  LD.E R44, desc[UR16][R30.64+0xb08] ;  /* 0x000b08101e2c7980 */ /* 0x000f62000c101900 */
[C---:B------:R-:W-:Y:S01]  /*1650*/  FFMA R48, R12.reuse, R43, R55 ;  /* 0x0000002b0c307223 */ /* 0x040fe20000000037 */
[C---:B------:R-:W-:Y:S01]  /*1660*/  FFMA R42, R12.reuse, R41, R42 ;  /* 0x000000290c2a7223 */ /* 0x040fe2000000002a */
[----:B------:R-:W-:-:S02]  /*1670*/  FFMA R36, R12, R39, R36 ;  /* 0x000000270c247223 */ /* 0x000fc40000000024 */
[----:B------:R-:W5:Y:S01]  /*1680*/  LD.E R12, desc[UR16][R30.64+0xb0c] ;  /* 0x000b0c101e0c7980 */ /* 0x000f62000c101900 */
[C---:B0-----:R-:W-:Y:S01]  /*1690*/  FFMA R52, R16.reuse, R43, R53 ;  /* 0x0000002b10347223 */ /* 0x041fe20000000035 */
[C---:B------:R-:W-:Y:S01]  /*16a0*/  FFMA R46, R16.reuse, R41, R51 ;  /* 0x00000029102e7223 */ /* 0x040fe20000000033 */
[C---:B------:R-:W-:Y:S01]  /*16b0*/  FFMA R38, R16.reuse, R39, R38 ;  /* 0x0000002710267223 */ /* 0x040fe20000000026 */
[----:B------:R-:W-:Y:S01]  /*16c0*/  FFMA R32, R16, R29, R32 ;  /* 0x0000001d10207223 */ /* 0x000fe20000000020 */
[C---:B------:R-:W-:Y:S01]  /*16d0*/  FFMA R16, R20.reuse, R9, R49 ;  /* 0x0000000914107223 */ /* 0x040fe20000000031 */
[C---:B------:R-:W-:Y:S01]  /*16e0*/  FFMA R59, R20.reuse, R25, R50 ;  /* 0x00000019143b7223 */ /* 0x040fe20000000032 */
[C---:B------:R-:W-:Y:S01]  /*16f0*/  FFMA R49, R20.reuse, R13, R48 ;  /* 0x0000000d14317223 */ /* 0x040fe20000000030 */
[----:B------:R-:W-:Y:S01]  /*1700*/  FFMA R43, R20, R17, R52 ;  /* 0x00000011142b7223 */ /* 0x000fe20000000034 */
[C---:B------:R-:W-:Y:S01]  /*1710*/  FFMA R20, R28.reuse, R9, R47 ;  /* 0x000000091c147223 */ /* 0x040fe2000000002f */
[C---:B------:R-:W-:Y:S01]  /*1720*/  FFMA R57, R28.reuse, R25, R8 ;  /* 0x000000191c397223 */ /* 0x040fe20000000008 */
[----:B------:R-:W5:Y:S01]  /*1730*/  LD.E R29, desc[UR16][R30.64+0xc00] ;  /* 0x000c00101e1d7980 */ /* 0x000f62000c101900 */
[C---:B------:R-:W-:Y:S01]  /*1740*/  FFMA R41, R28.reuse, R13, R42 ;  /* 0x0000000d1c297223 */ /* 0x040fe2000000002a */
[----:B------:R-:W-:-:S02]  /*1750*/  FFMA R39, R28, R17, R46 ;  /* 0x000000111c277223 */ /* 0x000fc4000000002e */
[----:B------:R-:W5:Y:S01]  /*1760*/  LD.E R28, desc[UR16][R30.64+0xd08] ;  /* 0x000d08101e1c7980 */ /* 0x000f62000c101900 */
[C---:B--2---:R-:W-:Y:S01]  /*1770*/  FFMA R8, R2.reuse, R9, R35 ;  /* 0x0000000902087223 */ /* 0x044fe20000000023 */
[C---:B------:R-:W-:Y:S01]  /*1780*/  FFMA R55, R2.reuse, R25, R34 ;  /* 0x0000001902377223 */ /* 0x040fe20000000022 */
[C---:B------:R-:W-:Y:S01]  /*1790*/  FFMA R53, R2.reuse, R13, R36 ;  /* 0x0000000d02357223 */ /* 0x040fe20000000024 */
[----:B------:R-:W-:Y:S01]  /*17a0*/  FFMA R47, R2, R17, R38 ;  /* 0x00000011022f7223 */ /* 0x000fe20000000026 */
[C---:B---3--:R-:W-:Y:S01]  /*17b0*/  FFMA R2, R4.reuse, R9, R33 ;  /* 0x0000000904027223 */ /* 0x048fe20000000021 */
[C---:B------:R-:W-:Y:S01]  /*17c0*/  FFMA R51, R4.reuse, R25, R24 ;  /* 0x0000001904337223 */ /* 0x040fe20000000018 */
[----:B------:R-:W2:Y:S04]  /*17d0*/  LD.E R35, desc[UR16][R30.64+0xc04] ;  /* 0x000c04101e237980 */ /* 0x000ea8000c101900 */
[----:B------:R-:W3:Y:S04]  /*17e0*/  LD.E R33, desc[UR16][R30.64+0xc08] ;  /* 0x000c08101e217980 */ /* 0x000ee8000c101900 */
[----:B------:R-:W3:Y:S04]  /*17f0*/  LD.E R25, desc[UR16][R30.64+0xc0c] ;  /* 0x000c0c101e197980 */ /* 0x000ee8000c101900 */
[----:B------:R-:W3:Y:S04]  /*1800*/  LD.E R36, desc[UR16][R30.64+0xd00] ;  /* 0x000d00101e247980 */ /* 0x000ee8000c101900 */
[----:B------:R-:W3:Y:S04]  /*1810*/  LD.E R34, desc[UR16][R30.64+0xd04] ;  /* 0x000d04101e227980 */ /* 0x000ee8000c101900 */
[----:B------:R-:W3:Y:S01]  /*1820*/  LD.E R24, desc[UR16][R30.64+0xd0c] ;  /* 0x000d0c101e187980 */ /* 0x000ee2000c101900 */
[----:B------:R-:W-:Y:S01]  /*1830*/  FFMA R56, R4, R13, R61 ;  /* 0x0000000d04387223 */ /* 0x000fe2000000003d */
[C---:B------:R-:W-:Y:S01]  /*1840*/  FFMA R13, R37.reuse, R10, R16 ;  /* 0x0000000a250d7223 */ /* 0x040fe20000000010 */
[----:B------:R-:W-:Y:S01]  /*1850*/  FFMA R16, R37, R18, R43 ;  /* 0x0000001225107223 */ /* 0x000fe2000000002b */
[C---:B----4-:R-:W-:Y:S01]  /*1860*/  FFMA R38, R5.reuse, R14, R41 ;  /* 0x0000000e05267223 */ /* 0x050fe20000000029 */
[----:B------:R-:W4:Y:S01]  /*1870*/  LD.E R43, desc[UR16][R30.64+0xe00] ;  /* 0x000e00101e2b7980 */ /* 0x000f22000c101900 */
[----:B------:R-:W-:Y:S01]  /*1880*/  FFMA R50, R5, R18, R39 ;  /* 0x0000001205327223 */ /* 0x000fe20000000027 */
[C---:B------:R-:W-:Y:S01]  /*1890*/  FFMA R54, R37.reuse, R26, R59 ;  /* 0x0000001a25367223 */ /* 0x040fe2000000003b */
[----:B------:R-:W-:Y:S01]  /*18a0*/  FFMA R52, R37, R14, R49 ;  /* 0x0000000e25347223 */ /* 0x000fe20000000031 */
[----:B------:R-:W4:Y:S01]  /*18b0*/  LD.E R41, desc[UR16][R30.64+0xe04] ;  /* 0x000e04101e297980 */ /* 0x000f22000c101900 */
[----:B------:R-:W-:-:S03]  /*18c0*/  FFMA R49, R5, R10, R20 ;  /* 0x0000000a05317223 */ /* 0x000fc60000000014 */
[----:B------:R-:W4:Y:S01]  /*18d0*/  LD.E R39, desc[UR16][R30.64+0xe08] ;  /* 0x000e08101e277980 */ /* 0x000f22000c101900 */
[----:B------:R-:W-:Y:S01]  /*18e0*/  FFMA R46, R5, R26, R57 ;  /* 0x0000001a052e7223 */ /* 0x000fe20000000039 */
[-C--:B------:R-:W-:Y:S02]  /*18f0*/  FFMA R9, R7, R10.reuse, R2 ;  /* 0x0000000a07097223 */ /* 0x080fe40000000002 */
[----:B------:R-:W4:Y:S01]  /*1900*/  LD.E R37, desc[UR16][R30.64+0xe0c] ;  /* 0x000e0c101e257980 */ /* 0x000f22000c101900 */
[----:B------:R-:W-:Y:S01]  /*1910*/  FFMA R17, R4, R17, R32 ;  /* 0x0000001104117223 */ /* 0x000fe20000000020 */
[C---:B------:R-:W-:Y:S01]  /*1920*/  FFMA R5, R45.reuse, R10, R8 ;  /* 0x0000000a2d057223 */ /* 0x040fe20000000008 */
[-C--:B------:R-:W-:Y:S01]  /*1930*/  FFMA R42, R45, R26.reuse, R55 ;  /* 0x0000001a2d2a7223 */ /* 0x080fe20000000037 */
[----:B------:R-:W4:Y:S01]  /*1940*/  LD.E R20, desc[UR16][R30.64+0xf04] ;  /* 0x000f04101e147980 */ /* 0x000f22000c101900 */
[----:B------:R-:W-:-:S03]  /*1950*/  FFMA R8, R7, R26, R51 ;  /* 0x0000001a07087223 */ /* 0x000fc60000000033 */
[----:B------:R-:W4:Y:S04]  /*1960*/  LD.E R2, desc[UR16][R30.64+0xf08] ;  /* 0x000f08101e027980 */ /* 0x000f28000c101900 */
[----:B------:R-:W4:Y:S04]  /*1970*/  LD.E R32, desc[UR16][R30.64+0xf0c] ;  /* 0x000f0c101e207980 */ /* 0x000f28000c101900 */
[----:B------:R-:W4:Y:S01]  /*1980*/  LD.E R26, desc[UR16][R30.64+0xf00] ;  /* 0x000f00101e1a7980 */ /* 0x000f22000c101900 */
[C---:B------:R-:W-:Y:S01]  /*1990*/  FFMA R48, R45.reuse, R14, R53 ;  /* 0x0000000e2d307223 */ /* 0x040fe20000000035 */
[-C--:B------:R-:W-:Y:S01]  /*19a0*/  FFMA R4, R45, R18.reuse, R47 ;  /* 0x000000122d047223 */ /* 0x080fe2000000002f */
[C---:B------:R-:W-:Y:S01]  /*19b0*/  FFMA R18, R7.reuse, R18, R17 ;  /* 0x0000001207127223 */ /* 0x040fe20000000011 */
[----:B------:R-:W-:Y:S01]  /*19c0*/  FFMA R14, R7, R14, R56 ;  /* 0x0000000e070e7223 */ /* 0x000fe20000000038 */
[C---:B-----5:R-:W-:Y:S01]  /*19d0*/  FFMA R46, R40.reuse, R27, R46 ;  /* 0x0000001b282e7223 */ /* 0x060fe2000000002e */
[----:B------:R-:W-:Y:S01]  /*19e0*/  FFMA R38, R40, R15, R38 ;  /* 0x0000000f28267223 */ /* 0x000fe20000000026 */
[C---:B------:R-:W-:Y:S01]  /*19f0*/  FFMA R47, R6.reuse, R19, R16 ;  /* 0x00000013062f7223 */ /* 0x040fe20000000010 */
[----:B------:R-:W-:Y:S01]  /*1a00*/  FFMA R45, R6, R15, R52 ;  /* 0x0000000f062d7223 */ /* 0x000fe20000000034 */
[C---:B------:R-:W-:Y:S01]  /*1a10*/  FFMA R16, R40.reuse, R11, R49 ;  /* 0x0000000b28107223 */ /* 0x040fe20000000031 */
[----:B------:R-:W-:Y:S01]  /*1a20*/  FFMA R40, R40, R19, R50 ;  /* 0x0000001328287223 */ /* 0x000fe20000000032 */
[C---:B------:R-:W-:Y:S01]  /*1a30*/  FFMA R52, R44.reuse, R27, R42 ;  /* 0x0000001b2c347223 */ /* 0x040fe2000000002a */
[C---:B------:R-:W-:Y:S01]  /*1a40*/  FFMA R50, R44.reuse, R11, R5 ;  /* 0x0000000b2c327223 */ /* 0x040fe20000000005 */
[----:B------:R-:W-:Y:S01]  /*1a50*/  FFMA R42, R44, R15, R48 ;  /* 0x0000000f2c2a7223 */ /* 0x000fe20000000030 */
[C---:B------:R-:W-:Y:S01]  /*1a60*/  FFMA R13, R6.reuse, R11, R13 ;  /* 0x0000000b060d7223 */ /* 0x040fe2000000000d */
[----:B------:R-:W-:Y:S01]  /*1a70*/  FFMA R17, R6, R27, R54 ;  /* 0x0000001b06117223 */ /* 0x000fe20000000036 */
[----:B------:R-:W-:-:S02]  /*1a80*/  FFMA R44, R44, R19, R4 ;  /* 0x000000132c2c7223 */ /* 0x000fc40000000004 */
[----:B------:R-:W0:Y:S01]  /*1a90*/  LDS.128 R4, [R22+0x30] ;  /* 0x0000300016047984 */ /* 0x000e220000000c00 */
[C---:B------:R-:W-:Y:S01]  /*1aa0*/  FFMA R56, R12.reuse, R11, R9 ;  /* 0x0000000b0c387223 */ /* 0x040fe20000000009 */
[C---:B------:R-:W-:Y:S02]  /*1ab0*/  FFMA R58, R12.reuse, R27, R8 ;  /* 0x0000001b0c3a7223 */ /* 0x040fe40000000008 */
[----:B------:R-:W1:Y:S01]  /*1ac0*/  LDS.128 R8, [R22+0x70] ;  /* 0x0000700016087984 */ /* 0x000e620000000c00 */
[C---:B------:R-:W-:Y:S01]  /*1ad0*/  FFMA R48, R12.reuse, R15, R14 ;  /* 0x0000000f0c307223 */ /* 0x040fe2000000000e */
[----:B------:R-:W-:Y:S01]  /*1ae0*/  FFMA R54, R12, R19, R18 ;  /* 0x000000130c367223 */ /* 0x000fe20000000012 */
[C---:B0-----:R-:W-:Y:S01]  /*1af0*/  FFMA R13, R4.reuse, R29, R13 ;  /* 0x0000001d040d7223 */ /* 0x041fe2000000000d */
[C---:B--2---:R-:W-:Y:S01]  /*1b00*/  FFMA R15, R4.reuse, R35, R16 ;  /* 0x00000023040f7223 */ /* 0x044fe20000000010 */
[C---:B---3--:R-:W-:Y:S01]  /*1b10*/  FFMA R19, R4.reuse, R33, R50 ;  /* 0x0000002104137223 */ /* 0x048fe20000000032 */
[----:B------:R-:W-:-:S03]  /*1b20*/  FFMA R27, R4, R25, R56 ;  /* 0x00000019041b7223 */ /* 0x000fc60000000038 */
[----:B------:R-:W-:Y:S01]  /*1b30*/  FFMA R56, R28, R5, R19 ;  /* 0x000000051c387223 */ /* 0x000fe20000000013 */
[----:B-1----:R-:W-:Y:S01]  /*1b40*/  FFMA R49, R8, R33, R52 ;  /* 0x0000002108317223 */ /* 0x002fe20000000034 */
[-C--:B------:R-:W-:Y:S01]  /*1b50*/  FFMA R4, R36, R5.reuse, R13 ;  /* 0x0000000524047223 */ /* 0x080fe2000000000d */
[-C--:B------:R-:W-:Y:S01]  /*1b60*/  FFMA R50, R34, R5.reuse, R15 ;  /* 0x0000000522327223 */ /* 0x080fe2000000000f */
[----:B------:R-:W-:Y:S01]  /*1b70*/  FFMA R60, R24, R5, R27 ;  /* 0x00000005183c7223 */ /* 0x000fe2000000001b */
[C---:B------:R-:W-:Y:S01]  /*1b80*/  FFMA R5, R8.reuse, R29, R17 ;  /* 0x0000001d08057223 */ /* 0x040fe20000000011 */
[C---:B------:R-:W-:Y:S01]  /*1b90*/  FFMA R27, R8.reuse, R35, R46 ;  /* 0x00000023081b7223 */ /* 0x040fe2000000002e */
[----:B------:R-:W-:Y:S01]  /*1ba0*/  FFMA R17, R8, R25, R58 ;  /* 0x0000001908117223 */ /* 0x000fe2000000003a */
[-C--:B------:R-:W-:Y:S01]  /*1bb0*/  FFMA R49, R28, R9.reuse, R49 ;  /* 0x000000091c317223 */ /* 0x080fe20000000031 */
[-C--:B------:R-:W-:Y:S01]  /*1bc0*/  FFMA R5, R36, R9.reuse, R5 ;  /* 0x0000000924057223 */ /* 0x080fe20000000005 */
[-C--:B------:R-:W-:Y:S01]  /*1bd0*/  FFMA R27, R34, R9.reuse, R27 ;  /* 0x00000009221b7223 */ /* 0x080fe2000000001b */
[----:B------:R-:W0:Y:S01]  /*1be0*/  LDS.128 R12, [R22+0xb0] ;  /* 0x0000b000160c7984 */ /* 0x000e220000000c00 */
[----:B------:R-:W-:-:S03]  /*1bf0*/  FFMA R9, R24, R9, R17 ;  /* 0x0000000918097223 */ /* 0x000fc60000000011 */
[----:B------:R-:W1:Y:S01]  /*1c00*/  LDS.128 R16, [R22+0xf0] ;  /* 0x0000f00016107984 */ /* 0x000e620000000c00 */
[----:B----4-:R-:W-:Y:S01]  /*1c10*/  FFMA R8, R41, R10, R27 ;  /* 0x0000000a29087223 */ /* 0x010fe2000000001b */
[C---:B0-----:R-:W-:Y:S01]  /*1c20*/  FFMA R45, R12.reuse, R29, R45 ;  /* 0x0000001d0c2d7223 */ /* 0x041fe2000000002d */
[C---:B------:R-:W-:Y:S01]  /*1c30*/  FFMA R51, R12.reuse, R35, R38 ;  /* 0x000000230c337223 */ /* 0x040fe20000000026 */
[C---:B------:R-:W-:Y:S01]  /*1c40*/  FFMA R53, R12.reuse, R33, R42 ;  /* 0x000000210c357223 */ /* 0x040fe2000000002a */
[----:B------:R-:W-:Y:S01]  /*1c50*/  FFMA R55, R12, R25, R48 ;  /* 0x000000190c377223 */ /* 0x000fe20000000030 */
[C---:B-1----:R-:W-:Y:S01]  /*1c60*/  FFMA R47, R16.reuse, R29, R47 ;  /* 0x0000001d102f7223 */ /* 0x042fe2000000002f */
[C---:B------:R-:W-:Y:S01]  /*1c70*/  FFMA R35, R16.reuse, R35, R40 ;  /* 0x0000002310237223 */ /* 0x040fe20000000028 */
        /* <DEDUP_REMOVED lines=10> */
[C---:B------:R-:W-:Y:S01]  /*1d20*/  FFMA R17, R43.reuse, R6, R4 ;  /* 0x000000062b117223 */ /* 0x040fe20000000004 */
[C---:B------:R-:W-:Y:S01]  /*1d30*/  FFMA R4, R43.reuse, R10, R5 ;  /* 0x0000000a2b047223 */ /* 0x040fe20000000005 */
[-C--:B------:R-:W-:Y:S01]  /*1d40*/  FFMA R16, R43, R14.reuse, R45 ;  /* 0x0000000e2b107223 */ /* 0x080fe2000000002d */
[----:B------:R-:W-:Y:S01]  /*1d50*/  FFMA R22, R41, R14, R51 ;  /* 0x0000000e29167223 */ /* 0x000fe20000000033 */
[C---:B------:R-:W-:Y:S01]  /*1d60*/  FFMA R12, R39.reuse, R10, R49 ;  /* 0x0000000a270c7223 */ /* 0x040fe20000000031 */
[----:B------:R-:W-:Y:S01]  /*1d70*/  FFMA R24, R39, R14, R53 ;  /* 0x0000000e27187223 */ /* 0x000fe20000000035 */
[-C--:B------:R-:W-:Y:S01]  /*1d80*/  FFMA R28, R43, R18.reuse, R47 ;  /* 0x000000122b1c7223 */ /* 0x080fe2000000002f */
[-C--:B------:R-:W-:Y:S01]  /*1d90*/  FFMA R34, R41, R18.reuse, R35 ;  /* 0x0000001229227223 */ /* 0x080fe20000000023 */
[----:B------:R-:W-:Y:S01]  /*1da0*/  FFMA R36, R39, R18, R33 ;  /* 0x0000001227247223 */ /* 0x000fe20000000021 */
[C---:B------:R-:W-:Y:S01]  /*1db0*/  FFMA R53, R37.reuse, R6, R60 ;  /* 0x0000000625357223 */ /* 0x040fe2000000003c */
[C---:B------:R-:W-:Y:S01]  /*1dc0*/  FFMA R10, R37.reuse, R10, R9 ;  /* 0x0000000a250a7223 */ /* 0x040fe20000000009 */
[----:B------:R-:W-:Y:S01]  /*1dd0*/  FFMA R14, R37, R14, R13 ;  /* 0x0000000e250e7223 */ /* 0x000fe2000000000d */
[-C--:B------:R-:W-:Y:S01]  /*1de0*/  FFMA R43, R41, R6.reuse, R50 ;  /* 0x00000006292b7223 */ /* 0x080fe20000000032 */
[----:B------:R-:W-:Y:S01]  /*1df0*/  FFMA R45, R39, R6, R56 ;  /* 0x00000006272d7223 */ /* 0x000fe20000000038 */
[----:B------:R-:W-:Y:S01]  /*1e00*/  FFMA R18, R37, R18, R25 ;  /* 0x0000001225127223 */ /* 0x000fe20000000019 */
[-C--:B------:R-:W-:Y:S01]  /*1e10*/  FFMA R49, R20, R11.reuse, R8 ;  /* 0x0000000b14317223 */ /* 0x080fe20000000008 */
        /* <DEDUP_REMOVED lines=13> */
[-C--:B------:R-:W-:Y:S01]  /*1ef0*/  FFMA R41, R2, R19.reuse, R36 ;  /* 0x0000001302297223 */ /* 0x080fe20000000024 */
[----:B------:R-:W-:Y:S01]  /*1f00*/  FFMA R32, R32, R19, R18 ;  /* 0x0000001320207223 */ /* 0x000fe20000000012 */
[----:B------:R-:W-:Y:S06]  /*1f10*/  BAR.SYNC.DEFER_BLOCKING 0x0 ;  /* 0x0000000000007b1d */ /* 0x000fec0000010000 */
[----:B------:R-:W-:Y:S05]  /*1f20*/  BRA.U !UP0, `(.L_x_6) ;  /* 0x0000000108147547 */ /* 0x000fea000b800000 */
[----:B------:R-:W-:Y:S06]  /*1f30*/  MEMBAR.ALL.GPU ;  /* 0x0000000000007992 */ /* 0x000fec000000a000 */
[----:B------:R-:W-:-:S00]  /*1f40*/  ERRBAR ;  /* 0x00000000000079ab */ /* 0x000fc00000000000 */
[----:B------:R-:W-:Y:S08]  /*1f50*/  CGAERRBAR ;  /* 0x00000000000075ab */ /* 0x000ff00000000000 */
[----:B------:R-:W-:Y:S01]  /*1f60*/  UCGABAR_ARV ;  /* 0x00000000000079c7 */ /* 0x000fe20008000000 */
[----:B------:R-:W-:Y:S05]  /*1f70*/  BRA `(.L_x_7) ;  /* 0x0000000000047947 */ /* 0x000fea0003800000 */
.L_x_6:
[----:B------:R-:W-:Y:S01]  /*1f80*/  NOP ;  /* 0x0000000000007918 */ /* 0x000fe20000000000 */
.L_x_7:
[----:B------:R-:W-:Y:S05]  /*1f90*/  BRA.U !UP0, `(.L_x_8) ;  /* 0x00000001080c7547 */ /* 0x000fea000b800000 */
[----:B------:R-:W-:Y:S01]  /*1fa0*/  UCGABAR_WAIT ;  /* 0x0000000000007dc7 */ /* 0x000fe20008000000 */
[----:B------:R-:W-:Y:S01]  /*1fb0*/  CCTL.IVALL ;  /* 0x00000000ff00798f */ /* 0x000fe20002000000 */
[----:B------:R-:W-:Y:S05]  /*1fc0*/  BRA `(.L_x_9) ;  /* 0x0000000000047947 */ /* 0x000fea0003800000 */
.L_x_8:
[----:B------:R-:W-:Y:S06]  /*1fd0*/  BAR.SYNC.DEFER_BLOCKING 0x0 ;  /* 0x0000000000007b1d */ /* 0x000fec0000010000 */
.L_x_9:
[----:B------:R-:W0:Y:S01]  /*1fe0*/  LDCU UR13, c[0x0][0x3a0] ;  /* 0x00007400ff0d77ac */ /* 0x000e220008000800 */
[-C--:B------:R-:W-:Y:S02]  /*1ff0*/  IADD3 R28, PT, PT, R0, R23.reuse, RZ ;  /* 0x00000017001c7210 */ /* 0x080fe40007ffe0ff */
[----:B------:R-:W-:Y:S02]  /*2000*/  MOV R0, UR5 ;  /* 0x0000000500007c02 */ /* 0x000fe40008000f00 */
[----:B------:R-:W-:Y:S02]  /*2010*/  MOV R5, UR5 ;  /* 0x0000000500057c02 */ /* 0x000fe40008000f00 */
[----:B------:R-:W-:Y:S02]  /*2020*/  LEA R29, R0, R23, 0x4 ;  /* 0x00000017001d7211 */ /* 0x000fe400078e20ff */
[----:B------:R-:W-:Y:S01]  /*2030*/  LEA R28, R5, R28, 0x4 ;  /* 0x0000001c051c7211 */ /* 0x000fe200078e20ff */
[----:B0-----:R-:W-:-:S04]  /*2040*/  UIADD3 UR10, UPT, UPT, UR13, 0xf, URZ ;  /* 0x0000000f0d0a7890 */ /* 0x001fc8000fffe0ff */
[----:B------:R-:W-:-:S04]  /*2050*/  USHF.R.U32.HI UR10, URZ, 0x4, UR10 ;  /* 0x00000004ff0a7899 */ /* 0x000fc8000801160a */
[----:B------:R-:W-:-:S04]  /*2060*/  UIADD3 UR10, UPT, UPT, -UR10, 0x1, URZ ;  /* 0x000000010a0a7890 */ /* 0x000fc8000fffe1ff */
[----:B------:R-:W-:-:S09]  /*2070*/  UISETP.NE.AND UP0, UPT, UR10, URZ, UPT ;  /* 0x000000ff0a00728c */ /* 0x000fd2000bf05270 */
[----:B------:R-:W-:Y:S05]  /*2080*/  BRA.U !UP0, `(.L_x_0) ;  /* 0x0000001d089c7547 */ /* 0x000fea000b800000 */
[C---:B------:R-:W-:Y:S01]  /*2090*/  LEA R2, R3.reuse, UR8, 0x2 ;  /* 0x0000000803027c11 */ /* 0x040fe2000f8e10ff */
[----:B------:R-:W0:Y:S01]  /*20a0*/  LDCU UR15, c[0x0][0x3a0] ;  /* 0x00007400ff0f77ac */ /* 0x000e220008000800 */
[----:B------:R-:W-:Y:S02]  /*20b0*/  MOV R5, UR13 ;  /* 0x0000000d00057c02 */ /* 0x000fe40008000f00 */
[----:B------:R-:W-:Y:S01]  /*20c0*/  IADD3 R3, PT, PT, R3, 0x10, RZ ;  /* 0x0000001003037810 */ /* 0x000fe20007ffe0ff */
[----:B------:R-:W1:Y:S02]  /*20d0*/  LDCU UR5, c[0x0][0x39c] ;  /* 0x00007380ff0577ac */ /* 0x000e640008000800 */
[C---:B------:R-:W-:Y:S02]  /*20e0*/  IMAD R0, R2.reuse, UR13, R5 ;  /* 0x0000000d02007c24 */ /* 0x040fe4000f8e0205 */
[----:B------:R-:W-:Y:S01]  /*20f0*/  IMAD R5, R2, UR13, R21 ;  /* 0x0000000d02057c24 */ /* 0x000fe2000f8e0215 */
[----:B------:R-:W2:Y:S02]  /*2100*/  LDCU UR4, c[0x0][0x398] ;  /* 0x00007300ff0477ac */ /* 0x000ea40008000800 */
[----:B------:R-:W-:-:S02]  /*2110*/  IADD3 R4, PT, PT, R0, UR13, RZ ;  /* 0x0000000d00047c10 */ /* 0x000fc4000fffe0ff */
[-C--:B------:R-:W-:Y:S01]  /*2120*/  IADD3 R0, PT, PT, R0, R21.reuse, RZ ;  /* 0x0000001500007210 */ /* 0x080fe20007ffe0ff */
[----:B------:R-:W3:Y:S01]  /*2130*/  LDCU.64 UR20, c[0x0][0x388] ;  /* 0x00007100ff1477ac */ /* 0x000ee20008000a00 */
[C---:B------:R-:W-:Y:S02]  /*2140*/  IADD3 R7, PT, PT, R21.reuse, UR13, R4 ;  /* 0x0000000d15077c10 */ /* 0x040fe4000fffe004 */
[----:B------:R-:W-:Y:S02]  /*2150*/  IADD3 R10, PT, PT, R4, R21, RZ ;  /* 0x00000015040a7210 */ /* 0x000fe40007ffe0ff */
[----:B------:R-:W-:Y:S02]  /*2160*/  IADD3 R6, PT, PT, R0, 0x10, RZ ;  /* 0x0000001000067810 */ /* 0x000fe40007ffe0ff */
[----:B------:R-:W-:Y:S02]  /*2170*/  IADD3 R4, PT, PT, R21, 0x10, RZ ;  /* 0x0000001015047810 */ /* 0x000fe40007ffe0ff */
[----:B------:R-:W-:-:S02]  /*2180*/  IADD3 R5, PT, PT, R5, 0x10, RZ ;  /* 0x0000001005057810 */ /* 0x000fc40007ffe0ff */
[----:B------:R-:W-:Y:S02]  /*2190*/  IADD3 R7, PT, PT, R7, 0x10, RZ ;  /* 0x0000001007077810 */ /* 0x000fe40007ffe0ff */
[----:B012---:R-:W-:-:S07]  /*21a0*/  IADD3 R0, PT, PT, R10, 0x10, RZ ;  /* 0x000000100a007810 */ /* 0x007fce0007ffe0ff */
.L_x_19:
[----:B------:R-:W-:Y:S02]  /*21b0*/  ISETP.GE.AND P0, PT, R4, UR15, PT ;  /* 0x0000000f04007c0c */ /* 0x000fe4000bf06270 */
[C---:B------:R-:W-:Y:S02]  /*21c0*/  IADD3 R14, PT, PT, R2.reuse, 0x1, RZ ;  /* 0x00000001020e7810 */ /* 0x040fe40007ffe0ff */
[C---:B------:R-:W-:Y:S02]  /*21d0*/  ISETP.GE.OR P3, PT, R2.reuse, UR4, P0 ;  /* 0x0000000402007c0c */ /* 0x040fe40008766670 */
[C---:B------:R-:W-:Y:S02]  /*21e0*/  IADD3 R15, PT, PT, R2.reuse, 0x2, RZ ;  /* 0x00000002020f7810 */ /* 0x040fe40007ffe0ff */
[----:B------:R-:W-:Y:S02]  /*21f0*/  IADD3 R16, PT, PT, R2, 0x3, RZ ;  /* 0x0000000302107810 */ /* 0x000fe40007ffe0ff */
[----:B------:R-:W-:-:S02]  /*2200*/  ISETP.GE.OR P2, PT, R14, UR4, P0 ;  /* 0x000000040e007c0c */ /* 0x000fc40008746670 */
[----:B------:R-:W-:Y:S02]  /*2210*/  ISETP.GE.OR P1, PT, R15, UR4, P0 ;  /* 0x000000040f007c0c */ /* 0x000fe40008726670 */
[----:B------:R-:W-:-:S03]  /*2220*/  ISETP.GE.OR P0, PT, R16, UR4, P0 ;  /* 0x0000000410007c0c */ /* 0x000fc60008706670 */
[----:B------:R-:W0:Y:S01]  /*2230*/  @!P3 LDC.64 R10, c[0x0][0x380] ;  /* 0x0000e000ff0abb82 */ /* 0x000e220000000a00 */
[----:B------:R-:W-:-:S04]  /*2240*/  @!P3 IADD3 R20, P4, PT, R5, UR6, RZ ;  /* 0x000000060514bc10 */ /* 0x000fc8000ff9e0ff */
[----:B------:R-:W-:-:S03]  /*2250*/  @!P3 IADD3.X R21, PT, PT, RZ, UR12, RZ, P4, !PT ;  /* 0x0000000cff15bc10 */ /* 0x000fc6000a7fe4ff */
[----:B------:R-:W1:Y:S01]  /*2260*/  @!P2 LDC.64 R14, c[0x0][0x380] ;  /* 0x0000e000ff0eab82 */ /* 0x000e620000000a00 */
[----:B------:R-:W-:-:S07]  /*2270*/  @!P1 IADD3 R23, P5, PT, R0, UR6, RZ ;  /* 0x0000000600179c10 */ /* 0x000fce000ffbe0ff */
[----:B------:R-:W2:Y:S08]  /*2280*/  @!P1 LDC.64 R16, c[0x0][0x380] ;  /* 0x0000e000ff109b82 */ /* 0x000eb00000000a00 */
[----:B------:R-:W4:Y:S01]  /*2290*/  @!P0 LDC.64 R18, c[0x0][0x380] ;  /* 0x0000e000ff128b82 */ /* 0x000f220000000a00 */
[----:B0-----:R-:W-:-:S04]  /*22a0*/  @!P3 LEA R10, P4, R20, R10, 0x2 ;  /* 0x0000000a140ab211 */ /* 0x001fc800078810ff */
[----:B------:R-:W-:Y:S01]  /*22b0*/  @!P3 LEA.HI.X R11, R20, R11, R21, 0x2, P4 ;  /* 0x0000000b140bb211 */ /* 0x000fe200020f1415 */
[----:B------:R-:W-:Y:S01]  /*22c0*/  HFMA2 R20, -RZ, RZ, 0, 0 ;  /* 0x00000000ff147431 */ /* 0x000fe200000001ff */
[----:B------:R-:W-:Y:S02]  /*22d0*/  @!P2 IADD3 R21, P4, PT, R6, UR6, RZ ;  /* 0x000000060615ac10 */ /* 0x000fe4000ff9e0ff */
[----:B------:R-:W-:Y:S02]  /*22e0*/  @!P1 IADD3.X R24, PT, PT, RZ, UR12, RZ, P5, !PT ;  /* 0x0000000cff189c10 */ /* 0x000fe4000affe4ff */
[----:B------:R-:W-:Y:S01]  /*22f0*/  @!P2 IADD3.X R22, PT, PT, RZ, UR12, RZ, P4, !PT ;  /* 0x0000000cff16ac10 */ /* 0x000fe2000a7fe4ff */
[----:B------:R0:W5:Y:S01]  /*2300*/  @!P3 LDG.E R20, desc[UR16][R10.64] ;  /* 0x000000100a14b981 */ /* 0x000162000c1e1900 */
[----:B------:R-:W-:Y:S02]  /*2310*/  @!P0 IADD3 R25, P3, PT, R7, UR6, RZ ;  /* 0x0000000607198c10 */ /* 0x000fe4000ff7e0ff */
[----:B-1----:R-:W-:-:S02]  /*2320*/  @!P2 LEA R14, P4, R21, R14, 0x2 ;  /* 0x0000000e150ea211 */ /* 0x002fc400078810ff */
[----:B------:R-:W-:Y:S02]  /*2330*/  @!P0 IADD3.X R26, PT, PT, RZ, UR12, RZ, P3, !PT ;  /* 0x0000000cff1a8c10 */ /* 0x000fe40009ffe4ff */
[----:B--2---:R-:W-:Y:S02]  /*2340*/  @!P1 LEA R16, P5, R23, R16, 0x2 ;  /* 0x0000001017109211 */ /* 0x004fe400078a10ff */
[----:B----4-:R-:W-:Y:S02]  /*2350*/  @!P0 LEA R18, P3, R25, R18, 0x2 ;  /* 0x0000001219128211 */ /* 0x010fe400078610ff */
[----:B0-----:R-:W-:Y:S02]  /*2360*/  CS2R R10, SRZ ;  /* 0x00000000000a7805 */ /* 0x001fe4000001ff00 */
[----:B------:R-:W-:Y:S02]  /*2370*/  @!P2 LEA.HI.X R15, R21, R15, R22, 0x2, P4 ;  /* 0x0000000f150fa211 */ /* 0x000fe400020f1416 */
[----:B------:R-:W-:-:S02]  /*2380*/  MOV R22, RZ ;  /* 0x000000ff00167202 */ /* 0x000fc40000000f00 */
[----:B------:R-:W-:Y:S02]  /*2390*/  @!P1 LEA.HI.X R17, R23, R17, R24, 0x2, P5 ;  /* 0x0000001117119211 */ /* 0x000fe400028f1418 */
[----:B------:R-:W-:Y:S02]  /*23a0*/  @!P0 LEA.HI.X R19, R25, R19, R26, 0x2, P3 ;  /* 0x0000001319138211 */ /* 0x000fe400018f141a */
[----:B------:R0:W2:Y:S04]  /*23b0*/  @!P2 LDG.E R22, desc[UR16][R14.64] ;  /* 0x000000100e16a981 */ /* 0x0000a8000c1e1900 */
[----:B------:R-:W4:Y:S04]  /*23c0*/  @!P1 LDG.E R10, desc[UR16][R16.64] ;  /* 0x00000010100a9981 */ /* 0x000f28000c1e1900 */
[----:B------:R-:W3:Y:S01]  /*23d0*/  @!P0 LDG.E R11, desc[UR16][R18.64] ;  /* 0x00000010120b8981 */ /* 0x000ee2000c1e1900 */
[----:B------:R-:W1:Y:S01]  /*23e0*/  S2UR UR13, SR_CgaCtaId ;  /* 0x00000000000d79c3 */ /* 0x000e620000008800 */
[----:B------:R-:W-:Y:S01]  /*23f0*/  UMOV UR14, 0x400 ;  /* 0x00000400000e7882 */ /* 0x000fe20000000000 */
[----:B------:R-:W0:Y:S01]  /*2400*/  LDCU UR22, c[0x0][0x36c] ;  /* 0x00006d80ff1677ac */ /* 0x000e220008000800 */
[----:B------:R-:W0:Y:S01]  /*2410*/  S2R R21, SR_TID.X ;  /* 0x0000000000157919 */ /* 0x000e220000002100 */
[----:B------:R-:W0:Y:S01]  /*2420*/  S2R R23, SR_TID.Y ;  /* 0x0000000000177919 */ /* 0x000e220000002200 */
[----:B-1----:R-:W-:-:S02]  /*2430*/  ULEA UR23, UR13, UR14, 0x18 ;  /* 0x0000000e0d177291 */ /* 0x002fc4000f8ec0ff */
[----:B------:R-:W-:Y:S01]  /*2440*/  UISETP.NE.AND UP0, UPT, UR13, URZ, UPT ;  /* 0x000000ff0d00728c */ /* 0x000fe2000bf05270 */
[----:B0-----:R-:W-:-:S03]  /*2450*/  SHF.L.U32 R25, R21, 0x2, RZ ;  /* 0x0000000215197819 */ /* 0x001fc600000006ff */
[----:B------:R-:W-:-:S04]  /*2460*/  LEA R50, R23, UR23, 0x8 ;  /* 0x0000001717327c11 */ /* 0x000fc8000f8e40ff */
[----:B------:R-:W-:-:S05]  /*2470*/  IADD3 R15, PT, PT, R25, R50, RZ ;  /* 0x00000032190f7210 */ /* 0x000fca0007ffe0ff */
[----:B-----5:R0:W-:Y:S04]  /*2480*/  STS [R15], R20 ;  /* 0x000000140f007388 */ /* 0x0201e80000000800 */
[----:B--2---:R0:W-:Y:S04]  /*2490*/  STS [R15+0x40], R22 ;  /* 0x000040160f007388 */ /* 0x0041e80000000800 */
[----:B----4-:R0:W-:Y:S04]  /*24a0*/  STS [R15+0x80], R10 ;  /* 0x0000800a0f007388 */ /* 0x0101e80000000800 */
[----:B---3--:R0:W-:Y:S01]  /*24b0*/  STS [R15+0xc0], R11 ;  /* 0x0000c00b0f007388 */ /* 0x0081e20000000800 */
[----:B------:R-:W-:Y:S05]  /*24c0*/  BRA.U UP0, `(.L_x_10) ;  /* 0x0000000100787547 */ /* 0x000fea000b800000 */
[----:B------:R-:W-:Y:S02]  /*24d0*/  IADD3 R14, PT, PT, R25, UR9, RZ ;  /* 0x00000009190e7c10 */ /* 0x000fe4000fffe0ff */
[----:B------:R-:W-:Y:S02]  /*24e0*/  ISETP.GE.AND P0, PT, R3, UR15, PT ;  /* 0x0000000f03007c0c */ /* 0x000fe4000bf06270 */
[C---:B------:R-:W-:Y:S02]  /*24f0*/  IADD3 R16, PT, PT, R14.reuse, 0x1, RZ ;  /* 0x000000010e107810 */ /* 0x040fe40007ffe0ff */
[C---:B------:R-:W-:Y:S02]  /*2500*/  ISETP.GE.OR P3, PT, R14.reuse, UR5, P0 ;  /* 0x000000050e007c0c */ /* 0x040fe40008766670 */
[C---:B------:R-:W-:Y:S02]  /*2510*/  IADD3 R17, PT, PT, R14.reuse, 0x2, RZ ;  /* 0x000000020e117810 */ /* 0x040fe40007ffe0ff */
[----:B------:R-:W-:-:S02]  /*2520*/  IADD3 R19, PT, PT, R14, 0x3, RZ ;  /* 0x000000030e137810 */ /* 0x000fc40007ffe0ff */
[----:B------:R-:W-:Y:S02]  /*2530*/  SHF.R.S32.HI R18, RZ, 0x1f, R14 ;  /* 0x0000001fff127819 */ /* 0x000fe4000001140e */
[----:B0-----:R-:W-:Y:S02]  /*2540*/  IADD3 R15, P4, PT, R14, R29, RZ ;  /* 0x0000001d0e0f7210 */ /* 0x001fe40007f9e0ff */
[----:B------:R-:W-:Y:S02]  /*2550*/  ISETP.GE.OR P2, PT, R16, UR5, P0 ;  /* 0x0000000510007c0c */ /* 0x000fe40008746670 */
[----:B------:R-:W-:Y:S01]  /*2560*/  ISETP.GE.OR P1, PT, R17, UR5, P0 ;  /* 0x0000000511007c0c */ /* 0x000fe20008726670 */
[----:B------:R-:W0:Y:S01]  /*2570*/  @!P3 LDC.64 R10, c[0x0][0x388] ;  /* 0x0000e200ff0abb82 */ /* 0x000e220000000a00 */
[----:B------:R-:W-:Y:S02]  /*2580*/  ISETP.GE.OR P0, PT, R19, UR5, P0 ;  /* 0x0000000513007c0c */ /* 0x000fe40008706670 */
[----:B------:R-:W-:-:S02]  /*2590*/  CS2R R16, SRZ ;  /* 0x0000000000107805 */ /* 0x000fc4000001ff00 */
[----:B------:R-:W-:Y:S02]  /*25a0*/  LEA.HI.X.SX32 R18, R29, R18, 0x1, P4 ;  /* 0x000000121d127211 */ /* 0x000fe400020f0eff */
[----:B------:R-:W-:-:S04]  /*25b0*/  LEA R14, P4, R15, UR20, 0x2 ;  /* 0x000000140f0e7c11 */ /* 0x000fc8000f8810ff */
[----:B------:R-:W-:Y:S02]  /*25c0*/  LEA.HI.X R15, R15, UR21, R18, 0x2, P4 ;  /* 0x000000150f0f7c11 */ /* 0x000fe4000a0f1412 */
[----:B------:R-:W-:-:S03]  /*25d0*/  CS2R R18, SRZ ;  /* 0x0000000000127805 */ /* 0x000fc6000001ff00 */
[----:B------:R-:W2:Y:S04]  /*25e0*/  @!P2 LDG.E R17, desc[UR16][R14.64+0x4] ;  /* 0x000004100e11a981 */ /* 0x000ea8000c1e1900 */
[----:B------:R-:W3:Y:S04]  /*25f0*/  @!P1 LDG.E R18, desc[UR16][R14.64+0x8] ;  /* 0x000008100e129981 */ /* 0x000ee8000c1e1900 */
[----:B------:R-:W4:Y:S01]  /*2600*/  @!P0 LDG.E R19, desc[UR16][R14.64+0xc] ;  /* 0x00000c100e138981 */ /* 0x000f22000c1e1900 */
[----:B0-----:R-:W-:-:S05]  /*2610*/  @!P3 IMAD.WIDE R10, R28, 0x4, R10 ;  /* 0x000000041c0ab825 */ /* 0x001fca00078e020a */
[----:B------:R-:W5:Y:S01]  /*2620*/  @!P3 LDG.E R16, desc[UR16][R10.64] ;  /* 0x000000100a10b981 */ /* 0x000f62000c1e1900 */
[----:B------:R-:W-:-:S04]  /*2630*/  UIADD3 UR14, UPT, UPT, UR14, 0x1000, URZ ;  /* 0x000010000e0e7890 */ /* 0x000fc8000fffe0ff */
[----:B------:R-:W-:-:S06]  /*2640*/  ULEA UR14, UR13, UR14, 0x18 ;  /* 0x0000000e0d0e7291 */ /* 0x000fcc000f8ec0ff */
[----:B------:R-:W-:-:S04]  /*2650*/  LEA R20, R23, UR14, 0x8 ;  /* 0x0000000e17147c11 */ /* 0x000fc8000f8e40ff */
[----:B------:R-:W-:-:S05]  /*2660*/  LEA R20, R21, R20, 0x4 ;  /* 0x0000001415147211 */ /* 0x000fca00078e20ff */
[----:B--2---:R1:W-:Y:S04]  /*2670*/  STS [R20+0x4], R17 ;  /* 0x0000041114007388 */ /* 0x0043e80000000800 */
[----:B---3--:R1:W-:Y:S04]  /*2680*/  STS [R20+0x8], R18 ;  /* 0x0000081214007388 */ /* 0x0083e80000000800 */
[----:B----4-:R1:W-:Y:S04]  /*2690*/  STS [R20+0xc], R19 ;  /* 0x00000c1314007388 */ /* 0x0103e80000000800 */
[----:B-----5:R1:W-:Y:S02]  /*26a0*/  STS [R20], R16 ;  /* 0x0000001014007388 */ /* 0x0203e40000000800 */
.L_x_10:
[----:B------:R-:W-:Y:S01]  /*26b0*/  BAR.SYNC.DEFER_BLOCKING 0x0 ;  /* 0x0000000000007b1d */ /* 0x000fe20000010000 */
[----:B------:R-:W-:-:S09]  /*26c0*/  UISETP.EQ.U32.AND UP0, UPT, UR22, 0x1, UPT ;  /* 0x000000011600788c */ /* 0x000fd2000bf02070 */
[----:B------:R-:W-:Y:S05]  /*26d0*/  BRA.U !UP0, `(.L_x_11) ;  /* 0x0000000108147547 */ /* 0x000fea000b800000 */
[----:B------:R-:W-:Y:S06]  /*26e0*/  MEMBAR.ALL.GPU ;  /* 0x0000000000007992 */ /* 0x000fec000000a000 */
[----:B------:R-:W-:-:S00]  /*26f0*/  ERRBAR ;  /* 0x00000000000079ab */ /* 0x000fc00000000000 */
[----:B------:R-:W-:Y:S08]  /*2700*/  CGAERRBAR ;  /* 0x00000000000075ab */ /* 0x000ff00000000000 */
[----:B------:R-:W-:Y:S01]  /*2710*/  UCGABAR_ARV ;  /* 0x00000000000079c7 */ /* 0x000fe20008000000 */
[----:B------:R-:W-:Y:S05]  /*2720*/  BRA `(.L_x_12) ;  /* 0x0000000000047947 */ /* 0x000fea0003800000 */
.L_x_11:
[----:B------:R-:W-:Y:S01]  /*2730*/  NOP ;  /* 0x0000000000007918 */ /* 0x000fe20000000000 */
.L_x_12:
[----:B------:R-:W-:Y:S05]  /*2740*/  BRA.U !UP0, `(.L_x_13) ;  /* 0x00000001080c7547 */ /* 0x000fea000b800000 */
[----:B------:R-:W-:Y:S01]  /*2750*/  UCGABAR_WAIT ;  /* 0x0000000000007dc7 */ /* 0x000fe20008000000 */
[----:B------:R-:W-:Y:S01]  /*2760*/  CCTL.IVALL ;  /* 0x00000000ff00798f */ /* 0x000fe20002000000 */
[----:B------:R-:W-:Y:S05]  /*2770*/  BRA `(.L_x_14) ;  /* 0x0000000000047947 */ /* 0x000fea0003800000 */
.L_x_13:
[----:B------:R-:W-:Y:S06]  /*2780*/  BAR.SYNC.DEFER_BLOCKING 0x0 ;  /* 0x0000000000007b1d */ /* 0x000fec0000010000 */
.L_x_14:
[----:B0-----:R-:W2:Y:S04]  /*2790*/  LD.E R15, desc[UR16][R30.64] ;  /* 0x000000101e0f7980 */ /* 0x001ea8000c101900 */
        /* <DEDUP_REMOVED lines=8> */
[----:B-1----:R-:W2:Y:S04]  /*2820*/  LDS.128 R20, [R50+0x40] ;  /* 0x0000400032147984 */ /* 0x002ea80000000c00 */
[----:B------:R-:W0:Y:S04]  /*2830*/  LDS.128 R16, [R50] ;  /* 0x0000000032107984 */ /* 0x000e280000000c00 */
[----:B------:R-:W1:Y:S01]  /*2840*/  LDS.128 R24, [R50+0x80] ;  /* 0x0000800032187984 */ /* 0x000e620000000c00 */
[-C--:B--2---:R-:W-:Y:S01]  /*2850*/  FFMA R47, R20, R15.reuse, R47 ;  /* 0x0000000f142f7223 */ /* 0x084fe2000000002f */
[-C--:B0-----:R-:W-:Y:S01]  /*2860*/  FFMA R48, R16, R15.reuse, R9 ;  /* 0x0000000f10307223 */ /* 0x081fe20000000009 */
[----:B-1----:R-:W-:Y:S01]  /*2870*/  FFMA R13, R24, R15, R13 ;  /* 0x0000000f180d7223 */ /* 0x002fe2000000000d */
[-C--:B---3--:R-:W-:Y:S01]  /*2880*/  FFMA R49, R20, R40.reuse, R49 ;  /* 0x0000002814317223 */ /* 0x088fe20000000031 */
[-C--:B------:R-:W-:Y:S01]  /*2890*/  FFMA R43, R16, R40.reuse, R43 ;  /* 0x00000028102b7223 */ /* 0x080fe2000000002b */
[----:B------:R-:W-:Y:S01]  /*28a0*/  FFMA R33, R24, R40, R33 ;  /* 0x0000002818217223 */ /* 0x000fe20000000021 */
[-C--:B----4-:R-:W-:Y:S01]  /*28b0*/  FFMA R51, R20, R38.reuse, R51 ;  /* 0x0000002614337223 */ /* 0x090fe20000000033 */
[-C--:B------:R-:W-:Y:S01]  /*28c0*/  FFMA R45, R16, R38.reuse, R45 ;  /* 0x00000026102d7223 */ /* 0x080fe2000000002d */
[----:B------:R-:W-:Y:S01]  /*28d0*/  FFMA R35, R24, R38, R35 ;  /* 0x0000002618237223 */ /* 0x000fe20000000023 */
[-C--:B-----5:R-:W-:Y:S01]  /*28e0*/  FFMA R20, R20, R44.reuse, R8 ;  /* 0x0000002c14147223 */ /* 0x0a0fe20000000008 */
[-C--:B------:R-:W-:Y:S01]  /*28f0*/  FFMA R53, R16, R44.reuse, R53 ;  /* 0x0000002c10357223 */ /* 0x080fe20000000035 */
[----:B------:R-:W0:Y:S01]  /*2900*/  LDS.128 R8, [R50+0xc0] ;  /* 0x0000c00032087984 */ /* 0x000e220000000c00 */
[----:B------:R-:W-:-:S03]  /*2910*/  FFMA R12, R24, R44, R12 ;  /* 0x0000002c180c7223 */ /* 0x000fc6000000000c */
[----:B------:R-:W2:Y:S04]  /*2920*/  LD.E R16, desc[UR16][R30.64+0x204] ;  /* 0x000204101e107980 */ /* 0x000ea8000c101900 */
[----:B------:R-:W3:Y:S01]  /*2930*/  LD.E R24, desc[UR16][R30.64+0x20c] ;  /* 0x00020c101e187980 */ /* 0x000ee2000c101900 */
[----:B0-----:R-:W-:-:S03]  /*2940*/  FFMA R15, R8, R15, R37 ;  /* 0x0000000f080f7223 */ /* 0x001fc60000000025 */
[----:B------:R-:W4:Y:S01]  /*2950*/  LD.E R37, desc[UR16][R30.64+0x208] ;  /* 0x000208101e257980 */ /* 0x000f22000c101900 */
[C---:B------:R-:W-:Y:S01]  /*2960*/  FFMA R39, R8.reuse, R40, R39 ;  /* 0x0000002808277223 */ /* 0x040fe20000000027 */
[C---:B------:R-:W-:Y:S02]  /*2970*/  FFMA R41, R8.reuse, R38, R41 ;  /* 0x0000002608297223 */ /* 0x040fe40000000029 */
[----:B------:R-:W5:Y:S04]  /*2980*/  LD.E R40, desc[UR16][R30.64+0x300] ;  /* 0x000300101e287980 */ /* 0x000f68000c101900 */
[----:B------:R-:W5:Y:S01]  /*2990*/  LD.E R38, desc[UR16][R30.64+0x304] ;  /* 0x000304101e267980 */ /* 0x000f62000c101900 */
[----:B------:R-:W-:-:S03]  /*29a0*/  FFMA R32, R8, R44, R32 ;  /* 0x0000002c08207223 */ /* 0x000fc60000000020 */
[----:B------:R-:W5:Y:S01]  /*29b0*/  LD.E R44, desc[UR16][R30.64+0x308] ;  /* 0x000308101e2c7980 */ /* 0x000f62000c101900 */
[-C--:B------:R-:W-:Y:S01]  /*29c0*/  FFMA R55, R36, R9.reuse, R15 ;  /* 0x0000000924377223 */ /* 0x080fe2000000000f */
[----:B------:R-:W-:Y:S02]  /*29d0*/  FFMA R15, R46, R9, R39 ;  /* 0x000000092e0f7223 */ /* 0x000fe40000000027 */
[----:B------:R-:W5:Y:S04]  /*29e0*/  LD.E R8, desc[UR16][R30.64+0x30c] ;  /* 0x00030c101e087980 */ /* 0x000f68000c101900 */
[----:B------:R-:W5:Y:S01]  /*29f0*/  LD.E R39, desc[UR16][R30.64+0x400] ;  /* 0x000400101e277980 */ /* 0x000f62000c101900 */
[-C--:B------:R-:W-:Y:S01]  /*2a00*/  FFMA R48, R36, R17.reuse, R48 ;  /* 0x0000001124307223 */ /* 0x080fe20000000030 */
[-C--:B------:R-:W-:Y:S01]  /*2a10*/  FFMA R43, R46, R17.reuse, R43 ;  /* 0x000000112e2b7223 */ /* 0x080fe2000000002b */
[-C--:B------:R-:W-:Y:S01]  /*2a20*/  FFMA R50, R14, R17.reuse, R45 ;  /* 0x000000110e327223 */ /* 0x080fe2000000002d */
[C---:B------:R-:W-:Y:S01]  /*2a30*/  FFMA R53, R42.reuse, R17, R53 ;  /* 0x000000112a357223 */ /* 0x040fe20000000035 */
[----:B------:R-:W-:Y:S01]  /*2a40*/  FFMA R17, R42, R21, R20 ;  /* 0x000000152a117223 */ /* 0x000fe20000000014 */
[C---:B------:R-:W-:Y:S01]  /*2a50*/  FFMA R20, R36.reuse, R25, R13 ;  /* 0x0000001924147223 */ /* 0x040fe2000000000d */
[-C--:B------:R-:W-:Y:S01]  /*2a60*/  FFMA R47, R36, R21.reuse, R47 ;  /* 0x00000015242f7223 */ /* 0x080fe2000000002f */
[-C--:B------:R-:W-:Y:S01]  /*2a70*/  FFMA R49, R46, R21.reuse, R49 ;  /* 0x000000152e317223 */ /* 0x080fe20000000031 */
[----:B------:R-:W-:Y:S01]  /*2a80*/  FFMA R51, R14, R21, R51 ;  /* 0x000000150e337223 */ /* 0x000fe20000000033 */
[-C--:B------:R-:W-:Y:S01]  /*2a90*/  FFMA R13, R46, R25.reuse, R33 ;  /* 0x000000192e0d7223 */ /* 0x080fe20000000021 */
[C---:B------:R-:W-:Y:S01]  /*2aa0*/  FFMA R45, R14.reuse, R25, R35 ;  /* 0x000000190e2d7223 */ /* 0x040fe20000000023 */
[----:B------:R-:W5:Y:S04]  /*2ab0*/  LD.E R21, desc[UR16][R30.64+0x404] ;  /* 0x000404101e157980 */ /* 0x000f68000c101900 */
[----:B------:R-:W5:Y:S04]  /*2ac0*/  LD.E R33, desc[UR16][R30.64+0x408] ;  /* 0x000408101e217980 */ /* 0x000f68000c101900 */
[----:B------:R-:W5:Y:S01]  /*2ad0*/  LD.E R35, desc[UR16][R30.64+0x40c] ;  /* 0x00040c101e237980 */ /* 0x000f62000c101900 */
[----:B------:R-:W-:Y:S01]  /*2ae0*/  FFMA R14, R14, R9, R41 ;  /* 0x000000090e0e7223 */ /* 0x000fe20000000029 */
[C---:B------:R-:W-:Y:S01]  /*2af0*/  FFMA R25, R42.reuse, R25, R12 ;  /* 0x000000192a197223 */ /* 0x040fe2000000000c */
[----:B------:R-:W-:Y:S01]  /*2b00*/  FFMA R9, R42, R9, R32 ;  /* 0x000000092a097223 */ /* 0x000fe20000000020 */
[C---:B------:R-:W-:Y:S01]  /*2b10*/  FFMA R48, R34.reuse, R18, R48 ;  /* 0x0000001222307223 */ /* 0x040fe20000000030 */
[C---:B------:R-:W-:Y:S01]  /*2b20*/  FFMA R12, R34.reuse, R22, R47 ;  /* 0x00000016220c7223 */ /* 0x040fe2000000002f */
[C---:B------:R-:W-:Y:S01]  /*2b30*/  FFMA R42, R34.reuse, R26, R20 ;  /* 0x0000001a222a7223 */ /* 0x040fe20000000014 */
[----:B------:R-:W-:Y:S01]  /*2b40*/  FFMA R46, R34, R10, R55 ;  /* 0x0000000a222e7223 */ /* 0x000fe20000000037 */
[----:B------:R-:W5:Y:S04]  /*2b50*/  LD.E R36, desc[UR16][R30.64+0x500] ;  /* 0x000500101e247980 */ /* 0x000f68000c101900 */
[----:B------:R-:W5:Y:S04]  /*2b60*/  LD.E R34, desc[UR16][R30.64+0x504] ;  /* 0x000504101e227980 */ /* 0x000f68000c101900 */
[----:B------:R-:W5:Y:S04]  /*2b70*/  LD.E R32, desc[UR16][R30.64+0x508] ;  /* 0x000508101e207980 */ /* 0x000f68000c101900 */
[----:B------:R-:W5:Y:S04]  /*2b80*/  LD.E R20, desc[UR16][R30.64+0x50c] ;  /* 0x00050c101e147980 */ /* 0x000f68000c101900 */
[----:B------:R-:W5:Y:S01]  /*2b90*/  LD.E R41, desc[UR16][R30.64+0x600] ;  /* 0x000600101e297980 */ /* 0x000f62000c101900 */
[----:B------:R-:W0:Y:S01]  /*2ba0*/  S2UR UR13, SR_CgaCtaId ;  /* 0x00000000000d79c3 */ /* 0x000e220000008800 */
[----:B------:R-:W-:-:S02]  /*2bb0*/  UMOV UR14, 0x400 ;  /* 0x00000400000e7882 */ /* 0x000fc40000000000 */
[----:B0-----:R-:W-:Y:S01]  /*2bc0*/  ULEA UR13, UR13, UR14, 0x18 ;  /* 0x0000000e0d0d7291 */ /* 0x001fe2000f8ec0ff */
[C---:B--2---:R-:W-:Y:S01]  /*2bd0*/  FFMA R43, R16.reuse, R18, R43 ;  /* 0x00000012102b7223 */ /* 0x044fe2000000002b */
[C---:B------:R-:W-:Y:S01]  /*2be0*/  FFMA R52, R16.reuse, R22, R49 ;  /* 0x0000001610347223 */ /* 0x040fe20000000031 */
[C---:B------:R-:W-:Y:S01]  /*2bf0*/  FFMA R13, R16.reuse, R26, R13 ;  /* 0x0000001a100d7223 */ /* 0x040fe2000000000d */
[----:B------:R-:W-:Y:S01]  /*2c00*/  FFMA R16, R16, R10, R15 ;  /* 0x0000000a10107223 */ /* 0x000fe2000000000f */
[C---:B----4-:R-:W-:Y:S01]  /*2c10*/  FFMA R15, R37.reuse, R18, R50 ;  /* 0x00000012250f7223 */ /* 0x050fe20000000032 */
[C---:B------:R-:W-:Y:S01]  /*2c20*/  FFMA R50, R37.reuse, R22, R51 ;  /* 0x0000001625327223 */ /* 0x040fe20000000033 */
[C---:B------:R-:W-:Y:S02]  /*2c30*/  FFMA R51, R37.reuse, R10, R14 ;  /* 0x0000000a25337223 */ /* 0x040fe4000000000e */
[----:B------:R-:W0:Y:S01]  /*2c40*/  S2R R14, SR_TID.Y ;  /* 0x00000000000e7919 */ /* 0x000e220000002200 */
[----:B------:R-:W-:Y:S01]  /*2c50*/  FFMA R45, R37, R26, R45 ;  /* 0x0000001a252d7223 */ /* 0x000fe2000000002d */
[----:B---3--:R-:W-:Y:S01]  /*2c60*/  FFMA R10, R24, R10, R9 ;  /* 0x0000000a180a7223 */ /* 0x008fe20000000009 */
[C---:B-----5:R-:W-:Y:S01]  /*2c70*/  FFMA R9, R40.reuse, R19, R48 ;  /* 0x0000001328097223 */ /* 0x060fe20000000030 */
[C---:B------:R-:W-:Y:S01]  /*2c80*/  FFMA R47, R40.reuse, R23, R12 ;  /* 0x00000017282f7223 */ /* 0x040fe2000000000c */
[C---:B------:R-:W-:Y:S01]  /*2c90*/  FFMA R49, R40.reuse, R27, R42 ;  /* 0x0000001b28317223 */ /* 0x040fe2000000002a */
[----:B------:R-:W-:Y:S01]  /*2ca0*/  FFMA R37, R40, R11, R46 ;  /* 0x0000000b28257223 */ /* 0x000fe2000000002e */
[C---:B------:R-:W-:Y:S01]  /*2cb0*/  FFMA R40, R38.reuse, R19, R43 ;  /* 0x0000001326287223 */ /* 0x040fe2000000002b */
[----:B------:R-:W-:Y:S01]  /*2cc0*/  FFMA R42, R38, R27, R13 ;  /* 0x0000001b262a7223 */ /* 0x000fe2000000000d */
[----:B------:R-:W-:Y:S01]  /*2cd0*/  FFMA R46, R44, R19, R15 ;  /* 0x000000132c2e7223 */ /* 0x000fe2000000000f */
[----:B0-----:R-:W-:-:S05]  /*2ce0*/  LEA R43, R14, UR13, 0x8 ;  /* 0x0000000d0e2b7c11 */ /* 0x001fca000f8e40ff */
[----:B------:R-:W0:Y:S01]  /*2cf0*/  LDS.128 R12, [R43+0x10] ;  /* 0x000010002b0c7984 */ /* 0x000e220000000c00 */
[C---:B------:R-:W-:Y:S01]  /*2d00*/  FFMA R26, R24.reuse, R26, R25 ;  /* 0x0000001a181a7223 */ /* 0x040fe20000000019 */
[C---:B------:R-:W-:Y:S01]  /*2d10*/  FFMA R53, R24.reuse, R18, R53 ;  /* 0x0000001218357223 */ /* 0x040fe20000000035 */
[----:B------:R-:W-:Y:S01]  /*2d20*/  FFMA R22, R24, R22, R17 ;  /* 0x0000001618167223 */ /* 0x000fe20000000011 */
[C---:B------:R-:W-:Y:S01]  /*2d30*/  FFMA R50, R44.reuse, R23, R50 ;  /* 0x000000172c327223 */ /* 0x040fe20000000032 */
[----:B------:R-:W-:Y:S01]  /*2d40*/  FFMA R48, R44, R27, R45 ;  /* 0x0000001b2c307223 */ /* 0x000fe2000000002d */
[----:B------:R-:W-:Y:S01]  /*2d50*/  FFMA R52, R38, R23, R52 ;  /* 0x0000001726347223 */ /* 0x000fe20000000034 */
[-C--:B------:R-:W-:Y:S01]  /*2d60*/  FFMA R44, R44, R11.reuse, R51 ;  /* 0x0000000b2c2c7223 */ /* 0x080fe20000000033 */
[----:B------:R-:W-:Y:S01]  /*2d70*/  FFMA R38, R38, R11, R16 ;  /* 0x0000000b26267223 */ /* 0x000fe20000000010 */
[C---:B------:R-:W-:Y:S01]  /*2d80*/  FFMA R53, R8.reuse, R19, R53 ;  /* 0x0000001308357223 */ /* 0x040fe20000000035 */
[C---:B------:R-:W-:Y:S01]  /*2d90*/  FFMA R22, R8.reuse, R23, R22 ;  /* 0x0000001708167223 */ /* 0x040fe20000000016 */
[C---:B------:R-:W-:Y:S01]  /*2da0*/  FFMA R54, R8.reuse, R27, R26 ;  /* 0x0000001b08367223 */ /* 0x040fe2000000001a */
[----:B------:R-:W-:Y:S01]  /*2db0*/  FFMA R45, R8, R11, R10 ;  /* 0x0000000b082d7223 */ /* 0x000fe2000000000a */
[----:B------:R-:W1:Y:S04]  /*2dc0*/  LDS.128 R16, [R43+0x50] ;  /* 0x000050002b107984 */ /* 0x000e680000000c00 */
[----:B------:R-:W2:Y:S04]  /*2dd0*/  LDS.128 R24, [R43+0x90] ;  /* 0x000090002b187984 */ /* 0x000ea80000000c00 */
[----:B------:R-:W3:Y:S01]  /*2de0*/  LD.E R23, desc[UR16][R30.64+0x604] ;  /* 0x000604101e177980 */ /* 0x000ee2000c101900 */
[----:B0-----:R-:W-:-:S03]  /*2df0*/  FFMA R51, R12, R39, R9 ;  /* 0x000000270c337223 */ /* 0x001fc60000000009 */
[----:B------:R0:W4:Y:S01]  /*2e00*/  LDS.128 R8, [R43+0xd0] ;  /* 0x0000d0002b087984 */ /* 0x0001220000000c00 */
[C---:B------:R-:W-:Y:S01]  /*2e10*/  FFMA R55, R12.reuse, R21, R40 ;  /* 0x000000150c377223 */ /* 0x040fe20000000028 */
[C---:B------:R-:W-:Y:S01]  /*2e20*/  FFMA R57, R12.reuse, R33, R46 ;  /* 0x000000210c397223 */ /* 0x040fe2000000002e */
[----:B------:R-:W-:Y:S01]  /*2e30*/  FFMA R53, R12, R35, R53 ;  /* 0x000000230c357223 */ /* 0x000fe20000000035 */
[----:B------:R-:W5:Y:S04]  /*2e40*/  LD.E R40, desc[UR16][R30.64+0x708] ;  /* 0x000708101e287980 */ /* 0x000f68000c101900 */
[----:B------:R-:W5:Y:S01]  /*2e50*/  LD.E R12, desc[UR16][R30.64+0x60c] ;  /* 0x00060c101e0c7980 */ /* 0x000f62000c101900 */
[C---:B-1----:R-:W-:Y:S01]  /*2e60*/  FFMA R47, R16.reuse, R39, R47 ;  /* 0x00000027102f7223 */ /* 0x042fe2000000002f */
[C---:B------:R-:W-:Y:S01]  /*2e70*/  FFMA R59, R16.reuse, R21, R52 ;  /* 0x00000015103b7223 */ /* 0x040fe20000000034 */
[C---:B------:R-:W-:Y:S01]  /*2e80*/  FFMA R61, R16.reuse, R33, R50 ;  /* 0x00000021103d7223 */ /* 0x040fe20000000032 */
[----:B------:R-:W-:Y:S01]  /*2e90*/  FFMA R22, R16, R35, R22 ;  /* 0x0000002310167223 */ /* 0x000fe20000000016 */
[C---:B--2---:R-:W-:Y:S01]  /*2ea0*/  FFMA R49, R24.reuse, R39, R49 ;  /* 0x0000002718317223 */ /* 0x044fe20000000031 */
[C---:B------:R-:W-:Y:S01]  /*2eb0*/  FFMA R42, R24.reuse, R21, R42 ;  /* 0x00000015182a7223 */ /* 0x040fe2000000002a */
[C---:B------:R-:W-:Y:S01]  /*2ec0*/  FFMA R48, R24.reuse, R33, R48 ;  /* 0x0000002118307223 */ /* 0x040fe20000000030 */
[----:B------:R-:W-:Y:S01]  /*2ed0*/  FFMA R54, R24, R35, R54 ;  /* 0x0000002318367223 */ /* 0x000fe20000000036 */
[----:B------:R-:W2:Y:S04]  /*2ee0*/  LD.E R16, desc[UR16][R30.64+0x704] ;  /* 0x000704101e107980 */ /* 0x000ea8000c101900 */
[----:B------:R-:W2:Y:S04]  /*2ef0*/  LD.E R24, desc[UR16][R30.64+0x700] ;  /* 0x000700101e187980 */ /* 0x000ea8000c101900 */
[----:B0-----:R-:W2:Y:S01]  /*2f00*/  LD.E R43, desc[UR16][R30.64+0x800] ;  /* 0x000800101e2b7980 */ /* 0x001ea2000c101900 */
[----:B----4-:R-:W-:-:S03]  /*2f10*/  FFMA R37, R8, R39, R37 ;  /* 0x0000002708257223 */ /* 0x010fc60000000025 */
[----:B------:R-:W4:Y:S01]  /*2f20*/  LD.E R39, desc[UR16][R30.64+0x608] ;  /* 0x000608101e277980 */ /* 0x000f22000c101900 */
[C---:B------:R-:W-:Y:S01]  /*2f30*/  FFMA R21, R8.reuse, R21, R38 ;  /* 0x0000001508157223 */ /* 0x040fe20000000026 */
[C---:B------:R-:W-:Y:S01]  /*2f40*/  FFMA R33, R8.reuse, R33, R44 ;  /* 0x0000002108217223 */ /* 0x040fe2000000002c */
[----:B------:R-:W-:Y:S02]  /*2f50*/  FFMA R45, R8, R35, R45 ;  /* 0x00000023082d7223 */ /* 0x000fe4000000002d */
[----:B------:R-:W4:Y:S01]  /*2f60*/  LD.E R8, desc[UR16][R30.64+0x70c] ;  /* 0x00070c101e087980 */ /* 0x000f22000c101900 */
[-C--:B------:R-:W-:Y:S01]  /*2f70*/  FFMA R38, R36, R13.reuse, R51 ;  /* 0x0000000d24267223 */ /* 0x080fe20000000033 */
[-C--:B------:R-:W-:Y:S01]  /*2f80*/  FFMA R44, R34, R13.reuse, R55 ;  /* 0x0000000d222c7223 */ /* 0x080fe20000000037 */
[-C--:B------:R-:W-:Y:S01]  /*2f90*/  FFMA R46, R32, R13.reuse, R57 ;  /* 0x0000000d202e7223 */ /* 0x080fe20000000039 */
[----:B------:R-:W-:Y:S01]  /*2fa0*/  FFMA R53, R20, R13, R53 ;  /* 0x0000000d14357223 */ /* 0x000fe20000000035 */
[----:B------:R-:W-:Y:S01]  /*2fb0*/  FFMA R13, R34, R25, R42 ;  /* 0x00000019220d7223 */ /* 0x000fe2000000002a */
[C---:B------:R-:W-:Y:S01]  /*2fc0*/  FFMA R42, R36.reuse, R9, R37 ;  /* 0x00000009242a7223 */ /* 0x040fe20000000025 */
[----:B------:R-:W4:Y:S04]  /*2fd0*/  LD.E R35, desc[UR16][R30.64+0x808] ;  /* 0x000808101e237980 */ /* 0x000f28000c101900 */
[----:B------:R-:W4:Y:S01]  /*2fe0*/  LD.E R37, desc[UR16][R30.64+0x80c] ;  /* 0x00080c101e257980 */ /* 0x000f22000c101900 */
[-C--:B------:R-:W-:Y:S01]  /*2ff0*/  FFMA R55, R36, R25.reuse, R49 ;  /* 0x0000001924377223 */ /* 0x080fe20000000031 */
[-C--:B------:R-:W-:Y:S01]  /*3000*/  FFMA R49, R32, R25.reuse, R48 ;  /* 0x0000001920317223 */ /* 0x080fe20000000030 */
[----:B------:R-:W-:-:S02]  /*3010*/  FFMA R51, R20, R25, R54 ;  /* 0x0000001914337223 */ /* 0x000fc40000000036 */
[----:B------:R-:W4:Y:S01]  /*3020*/  LD.E R25, desc[UR16][R30.64+0x804] ;  /* 0x000804101e197980 */ /* 0x000f22000c101900 */
[----:B------:R-:W-:Y:S01]  /*3030*/  FFMA R61, R32, R17, R61 ;  /* 0x00000011203d7223 */ /* 0x000fe2000000003d */
[-C--:B------:R-:W-:Y:S01]  /*3040*/  FFMA R21, R34, R9.reuse, R21 ;  /* 0x0000000922157223 */ /* 0x080fe20000000015 */
[-C--:B------:R-:W-:Y:S01]  /*3050*/  FFMA R57, R32, R9.reuse, R33 ;  /* 0x0000000920397223 */ /* 0x080fe20000000021 */
[----:B------:R-:W-:Y:S01]  /*3060*/  FFMA R45, R20, R9, R45 ;  /* 0x00000009142d7223 */ /* 0x000fe2000000002d */
[----:B------:R-:W-:Y:S01]  /*3070*/  FFMA R9, R41, R14, R38 ;  /* 0x0000000e29097223 */ /* 0x000fe20000000026 */
[----:B------:R-:W4:Y:S01]  /*3080*/  LD.E R32, desc[UR16][R30.64+0x90c] ;  /* 0x00090c101e207980 */ /* 0x000f22000c101900 */
[----:B------:R-:W-:-:S03]  /*3090*/  FFMA R47, R36, R17, R47 ;  /* 0x00000011242f7223 */ /* 0x000fc6000000002f */
[----:B------:R-:W4:Y:S01]  /*30a0*/  LD.E R38, desc[UR16][R30.64+0x900] ;  /* 0x000900101e267980 */ /* 0x000f22000c101900 */
[----:B------:R-:W-:-:S03]  /*30b0*/  FFMA R59, R34, R17, R59 ;  /* 0x00000011223b7223 */ /* 0x000fc6000000003b */
[----:B------:R-:W4:Y:S04]  /*30c0*/  LD.E R36, desc[UR16][R30.64+0x904] ;  /* 0x000904101e247980 */ /* 0x000f28000c101900 */
[----:B------:R-:W4:Y:S01]  /*30d0*/  LD.E R34, desc[UR16][R30.64+0x908] ;  /* 0x000908101e227980 */ /* 0x000f22000c101900 */
[----:B------:R-:W0:Y:S01]  /*30e0*/  S2UR UR13, SR_CgaCtaId ;  /* 0x00000000000d79c3 */ /* 0x000e220000008800 */
[----:B------:R-:W-:Y:S01]  /*30f0*/  FFMA R17, R20, R17, R22 ;  /* 0x0000001114117223 */ /* 0x000fe20000000016 */
[C---:B------:R-:W-:Y:S01]  /*3100*/  FFMA R20, R41.reuse, R18, R47 ;  /* 0x0000001229147223 */ /* 0x040fe2000000002f */
[C---:B------:R-:W-:Y:S01]  /*3110*/  FFMA R22, R41.reuse, R26, R55 ;  /* 0x0000001a29167223 */ /* 0x040fe20000000037 */
[-C--:B------:R-:W-:Y:S01]  /*3120*/  FFMA R42, R41, R10.reuse, R42 ;  /* 0x0000000a292a7223 */ /* 0x080fe2000000002a */
[----:B------:R-:W4:Y:S01]  /*3130*/  LD.E R33, desc[UR16][R30.64+0xa00] ;  /* 0x000a00101e217980 */ /* 0x000f22000c101900 */
[----:B0-----:R-:W-:Y:S01]  /*3140*/  ULEA UR13, UR13, UR14, 0x18 ;  /* 0x0000000e0d0d7291 */ /* 0x001fe2000f8ec0ff */
[----:B---3--:R-:W-:-:S02]  /*3150*/  FFMA R50, R23, R10, R21 ;  /* 0x0000000a17327223 */ /* 0x008fc40000000015 */
[----:B------:R-:W0:Y:S01]  /*3160*/  S2R R21, SR_TID.Y ;  /* 0x0000000000157919 */ /* 0x000e220000002200 */
[C---:B------:R-:W-:Y:S01]  /*3170*/  FFMA R48, R23.reuse, R26, R13 ;  /* 0x0000001a17307223 */ /* 0x040fe2000000000d */
[C---:B------:R-:W-:Y:S01]  /*3180*/  FFMA R41, R23.reuse, R14, R44 ;  /* 0x0000000e17297223 */ /* 0x040fe2000000002c */
[----:B------:R-:W-:Y:S01]  /*3190*/  FFMA R44, R23, R18, R59 ;  /* 0x00000012172c7223 */ /* 0x000fe2000000003b */
[----:B-----5:R-:W-:-:S03]  /*31a0*/  FFMA R53, R12, R14, R53 ;  /* 0x0000000e0c357223 */ /* 0x020fc60000000035 */
[----:B--2---:R-:W-:Y:S01]  /*31b0*/  FFMA R44, R16, R19, R44 ;  /* 0x00000013102c7223 */ /* 0x004fe2000000002c */
[-C--:B------:R-:W-:Y:S01]  /*31c0*/  FFMA R47, R24, R27.reuse, R22 ;  /* 0x0000001b182f7223 */ /* 0x080fe20000000016 */
[C---:B------:R-:W-:Y:S01]  /*31d0*/  FFMA R48, R16.reuse, R27, R48 ;  /* 0x0000001b10307223 */ /* 0x040fe20000000030 */
[----:B------:R-:W-:Y:S01]  /*31e0*/  FFMA R50, R16, R11, R50 ;  /* 0x0000000b10327223 */ /* 0x000fe20000000032 */
[C---:B----4-:R-:W-:Y:S01]  /*31f0*/  FFMA R13, R39.reuse, R14, R46 ;  /* 0x0000000e270d7223 */ /* 0x050fe2000000002e */
[C---:B------:R-:W-:Y:S01]  /*3200*/  FFMA R46, R39.reuse, R18, R61 ;  /* 0x00000012272e7223 */ /* 0x040fe2000000003d */
[C---:B------:R-:W-:Y:S01]  /*3210*/  FFMA R54, R39.reuse, R10, R57 ;  /* 0x0000000a27367223 */ /* 0x040fe20000000039 */
[----:B------:R-:W-:Y:S01]  /*3220*/  FFMA R52, R39, R26, R49 ;  /* 0x0000001a27347223 */ /* 0x000fe20000000031 */
[C---:B------:R-:W-:Y:S01]  /*3230*/  FFMA R18, R12.reuse, R18, R17 ;  /* 0x000000120c127223 */ /* 0x040fe20000000011 */
[----:B------:R-:W-:Y:S01]  /*3240*/  FFMA R10, R12, R10, R45 ;  /* 0x0000000a0c0a7223 */ /* 0x000fe2000000002d */
[C---:B------:R-:W-:Y:S01]  /*3250*/  FFMA R17, R24.reuse, R15, R9 ;  /* 0x0000000f18117223 */ /* 0x040fe20000000009 */
[C---:B------:R-:W-:Y:S01]  /*3260*/  FFMA R45, R24.reuse, R19, R20 ;  /* 0x00000013182d7223 */ /* 0x040fe20000000014 */
[----:B------:R-:W-:Y:S01]  /*3270*/  FFMA R39, R24, R11, R42 ;  /* 0x0000000b18277223 */ /* 0x000fe2000000002a */
[-C--:B------:R-:W-:Y:S01]  /*3280*/  FFMA R24, R16, R15.reuse, R41 ;  /* 0x0000000f10187223 */ /* 0x080fe20000000029 */
[----:B0-----:R-:W-:Y:S01]  /*3290*/  LEA R41, R21, UR13, 0x8 ;  /* 0x0000000d15297c11 */ /* 0x001fe2000f8e40ff */
[C---:B------:R-:W-:Y:S01]  /*32a0*/  FFMA R16, R40.reuse, R15, R13 ;  /* 0x0000000f28107223 */ /* 0x040fe2000000000d */
[C---:B------:R-:W-:Y:S01]  /*32b0*/  FFMA R46, R40.reuse, R19, R46 ;  /* 0x00000013282e7223 */ /* 0x040fe2000000002e */
[C---:B------:R-:W-:Y:S01]  /*32c0*/  FFMA R52, R40.reuse, R27, R52 ;  /* 0x0000001b28347223 */ /* 0x040fe20000000034 */
[----:B------:R-:W-:Y:S01]  /*32d0*/  FFMA R54, R40, R11, R54 ;  /* 0x0000000b28367223 */ /* 0x000fe20000000036 */
[----:B------:R-:W-:Y:S01]  /*32e0*/  FFMA R26, R12, R26, R51 ;  /* 0x0000001a0c1a7223 */ /* 0x000fe20000000033 */
[C---:B------:R-:W-:Y:S01]  /*32f0*/  FFMA R40, R8.reuse, R15, R53 ;  /* 0x0000000f08287223 */ /* 0x040fe20000000035 */
[----:B------:R-:W0:Y:S04]  /*3300*/  LDS.128 R20, [R41+0x20] ;  /* 0x0000200029147984 */ /* 0x000e280000000c00 */
[----:B------:R-:W1:Y:S01]  /*3310*/  LDS.128 R12, [R41+0x60] ;  /* 0x00006000290c7984 */ /* 0x000e620000000c00 */
[C---:B------:R-:W-:Y:S01]  /*3320*/  FFMA R18, R8.reuse, R19, R18 ;  /* 0x0000001308127223 */ /* 0x040fe20000000012 */
[C---:B------:R-:W-:Y:S01]  /*3330*/  FFMA R26, R8.reuse, R27, R26 ;  /* 0x0000001b081a7223 */ /* 0x040fe2000000001a */
[----:B------:R-:W-:-:S02]  /*3340*/  FFMA R42, R8, R11, R10 ;  /* 0x0000000b082a7223 */ /* 0x000fc4000000000a */
[----:B------:R-:W2:Y:S01]  /*3350*/  LDS.128 R8, [R41+0xa0] ;  /* 0x0000a00029087984 */ /* 0x000ea20000000c00 */
[C---:B0-----:R-:W-:Y:S01]  /*3360*/  FFMA R27, R20.reuse, R43, R17 ;  /* 0x0000002b141b7223 */ /* 0x041fe20000000011 */
[----:B------:R-:W-:Y:S01]  /*3370*/  FFMA R51, R20, R35, R16 ;  /* 0x0000002314337223 */ /* 0x000fe20000000010 */
[----:B-1----:R-:W-:Y:S02]  /*3380*/  FFMA R59, R12, R37, R18 ;  /* 0x000000250c3b7223 */ /* 0x002fe40000000012 */
[----:B------:R0:W1:Y:S01]  /*3390*/  LDS.128 R16, [R41+0xe0] ;  /* 0x0000e00029107984 */ /* 0x0000620000000c00 */
[C---:B--2---:R-:W-:Y:S01]  /*33a0*/  FFMA R47, R8.reuse, R43, R47 ;  /* 0x0000002b082f7223 */ /* 0x044fe2000000002f */
[C---:B------:R-:W-:Y:S01]  /*33b0*/  FFMA R61, R8.reuse, R25, R48 ;  /* 0x00000019083d7223 */ /* 0x040fe20000000030 */
[C---:B------:R-:W-:Y:S01]  /*33c0*/  FFMA R52, R8.reuse, R35, R52 ;  /* 0x0000002308347223 */ /* 0x040fe20000000034 */
[----:B------:R-:W-:Y:S02]  /*33d0*/  FFMA R26, R8, R37, R26 ;  /* 0x00000025081a7223 */ /* 0x000fe4000000001a */
[----:B------:R-:W2:Y:S01]  /*33e0*/  LD.E R8, desc[UR16][R30.64+0xa04] ;  /* 0x000a04101e087980 */ /* 0x000ea2000c101900 */
[C---:B------:R-:W-:Y:S01]  /*33f0*/  FFMA R45, R12.reuse, R43, R45 ;  /* 0x0000002b0c2d7223 */ /* 0x040fe2000000002d */
[C---:B------:R-:W-:Y:S01]  /*3400*/  FFMA R55, R12.reuse, R25, R44 ;  /* 0x000000190c377223 */ /* 0x040fe2000000002c */
[----:B------:R-:W-:Y:S01]  /*3410*/  FFMA R57, R12, R35, R46 ;  /* 0x000000230c397223 */ /* 0x000fe2000000002e */
[C---:B------:R-:W-:Y:S01]  /*3420*/  FFMA R53, R20.reuse, R37, R40 ;  /* 0x0000002514357223 */ /* 0x040fe20000000028 */
[----:B------:R-:W-:Y:S01]  /*3430*/  FFMA R49, R20, R25, R24 ;  /* 0x0000001914317223 */ /* 0x000fe20000000018 */
[----:B------:R-:W3:Y:S04]  /*3440*/  LD.E R40, desc[UR16][R30.64+0xb00] ;  /* 0x000b00101e287980 */ /* 0x000ee8000c101900 */
[----:B------:R-:W4:Y:S04]  /*3450*/  LD.E R44, desc[UR16][R30.64+0xb08] ;  /* 0x000b08101e2c7980 */ /* 0x000f28000c101900 */
[----:B0-----:R-:W5:Y:S01]  /*3460*/  LD.E R41, desc[UR16][R30.64+0xc04] ;  /* 0x000c04101e297980 */ /* 0x001f62000c101900 */
[----:B-1----:R-:W-:-:S03]  /*3470*/  FFMA R12, R16, R43, R39 ;  /* 0x0000002b100c7223 */ /* 0x002fc60000000027 */
[----:B------:R-:W3:Y:S04]  /*3480*/  LD.E R43, desc[UR16][R30.64+0xa08] ;  /* 0x000a08101e2b7980 */ /* 0x000ee8000c101900 */
[----:B------:R-:W4:Y:S01]  /*3490*/  LD.E R39, desc[UR16][R30.64+0xa0c] ;  /* 0x000a0c101e277980 */ /* 0x000f22000c101900 */
[----:B------:R-:W-:Y:S01]  /*34a0*/  FFMA R37, R16, R37, R42 ;  /* 0x0000002510257223 */ /* 0x000fe2000000002a */
[----:B------:R-:W-:Y:S01]  /*34b0*/  FFMA R24, R32, R21, R53 ;  /* 0x0000001520187223 */ /* 0x000fe20000000035 */
[----:B------:R-:W-:Y:S01]  /*34c0*/  FFMA R53, R38, R17, R12 ;  /* 0x0000001126357223 */ /* 0x000fe2000000000c */
[----:B------:R-:W5:Y:S01]  /*34d0*/  LD.E R42, desc[UR16][R30.64+0xb04] ;  /* 0x000b04101e2a7980 */ /* 0x000f62000c101900 */
[C---:B------:R-:W-:Y:S01]  /*34e0*/  FFMA R25, R16.reuse, R25, R50 ;  /* 0x0000001910197223 */ /* 0x040fe20000000032 */
[----:B------:R-:W-:-:S02]  /*34f0*/  FFMA R35, R16, R35, R54 ;  /* 0x0000002310237223 */ /* 0x000fc40000000036 */
[----:B------:R-:W5:Y:S01]  /*3500*/  LD.E R12, desc[UR16][R30.64+0xb0c] ;  /* 0x000b0c101e0c7980 */ /* 0x000f62000c101900 */
[-C--:B------:R-:W-:Y:S01]  /*3510*/  FFMA R16, R38, R21.reuse, R27 ;  /* 0x0000001526107223 */ /* 0x080fe2000000001b */
[-C--:B------:R-:W-:Y:S01]  /*3520*/  FFMA R49, R36, R21.reuse, R49 ;  /* 0x0000001524317223 */ /* 0x080fe20000000031 */
[----:B------:R-:W-:Y:S02]  /*3530*/  FFMA R20, R34, R21, R51 ;  /* 0x0000001522147223 */ /* 0x000fe40000000033 */
[----:B------:R-:W5:Y:S01]  /*3540*/  LD.E R21, desc[UR16][R30.64+0xc00] ;  /* 0x000c00101e157980 */ /* 0x000f62000c101900 */
[C---:B------:R-:W-:Y:S01]  /*3550*/  FFMA R51, R38.reuse, R9, R47 ;  /* 0x0000000926337223 */ /* 0x040fe2000000002f */
[-C--:B------:R-:W-:Y:S02]  /*3560*/  FFMA R27, R38, R13.reuse, R45 ;  /* 0x0000000d261b7223 */ /* 0x080fe4000000002d */
[----:B------:R-:W5:Y:S04]  /*3570*/  LD.E R47, desc[UR16][R30.64+0xc0c] ;  /* 0x000c0c101e2f7980 */ /* 0x000f68000c101900 */
[----:B------:R-:W5:Y:S01]  /*3580*/  LD.E R45, desc[UR16][R30.64+0xc08] ;  /* 0x000c08101e2d7980 */ /* 0x000f62000c101900 */
[C---:B------:R-:W-:Y:S01]  /*3590*/  FFMA R55, R36.reuse, R13, R55 ;  /* 0x0000000d24377223 */ /* 0x040fe20000000037 */
[C---:B------:R-:W-:Y:S01]  /*35a0*/  FFMA R61, R36.reuse, R9, R61 ;  /* 0x00000009243d7223 */ /* 0x040fe2000000003d */
[----:B------:R-:W-:Y:S01]  /*35b0*/  FFMA R25, R36, R17, R25 ;  /* 0x0000001124197223 */ /* 0x000fe20000000019 */
[-C--:B------:R-:W-:Y:S01]  /*35c0*/  FFMA R57, R34, R13.reuse, R57 ;  /* 0x0000000d22397223 */ /* 0x080fe20000000039 */
[----:B------:R-:W-:Y:S01]  /*35d0*/  FFMA R59, R32, R13, R59 ;  /* 0x0000000d203b7223 */ /* 0x000fe2000000003b */
[C---:B------:R-:W-:Y:S01]  /*35e0*/  FFMA R13, R34.reuse, R9, R52 ;  /* 0x00000009220d7223 */ /* 0x040fe20000000034 */
[----:B------:R-:W0:Y:S01]  /*35f0*/  S2UR UR13, SR_CgaCtaId ;  /* 0x00000000000d79c3 */ /* 0x000e220000008800 */
[-C--:B------:R-:W-:Y:S01]  /*3600*/  FFMA R35, R34, R17.reuse, R35 ;  /* 0x0000001122237223 */ /* 0x080fe20000000023 */
[C---:B------:R-:W-:Y:S01]  /*3610*/  FFMA R37, R32.reuse, R17, R37 ;  /* 0x0000001120257223 */ /* 0x040fe20000000025 */
[C---:B------:R-:W-:Y:S01]  /*3620*/  FFMA R17, R33.reuse, R22, R16 ;  /* 0x0000001621117223 */ /* 0x040fe20000000010 */
[C---:B------:R-:W-:Y:S01]  /*3630*/  FFMA R16, R33.reuse, R14, R27 ;  /* 0x0000000e21107223 */ /* 0x040fe2000000001b */
[C---:B------:R-:W-:Y:S01]  /*3640*/  FFMA R46, R33.reuse, R10, R51 ;  /* 0x0000000a212e7223 */ /* 0x040fe20000000033 */
[----:B------:R-:W-:Y:S01]  /*3650*/  FFMA R48, R33, R18, R53 ;  /* 0x0000001221307223 */ /* 0x000fe20000000035 */
[----:B------:R-:W-:Y:S01]  /*3660*/  FFMA R9, R32, R9, R26 ;  /* 0x0000000920097223 */ /* 0x000fe2000000001a */
[----:B------:R-:W5:Y:S04]  /*3670*/  LD.E R38, desc[UR16][R30.64+0xd00] ;  /* 0x000d00101e267980 */ /* 0x000f68000c101900 */
[----:B------:R-:W5:Y:S04]  /*3680*/  LD.E R32, desc[UR16][R30.64+0xd04] ;  /* 0x000d04101e207980 */ /* 0x000f68000c101900 */
[----:B------:R-:W5:Y:S04]  /*3690*/  LD.E R34, desc[UR16][R30.64+0xd08] ;  /* 0x000d08101e227980 */ /* 0x000f68000c101900 */
[----:B------:R-:W5:Y:S01]  /*36a0*/  LD.E R36, desc[UR16][R30.64+0xd0c] ;  /* 0x000d0c101e247980 */ /* 0x000f62000c101900 */
[----:B0-----:R-:W-:Y:S01]  /*36b0*/  ULEA UR13, UR13, UR14, 0x18 ;  /* 0x0000000e0d0d7291 */ /* 0x001fe2000f8ec0ff */
[C---:B--2---:R-:W-:Y:S01]  /*36c0*/  FFMA R49, R8.reuse, R22, R49 ;  /* 0x0000001608317223 */ /* 0x044fe20000000031 */
[C---:B------:R-:W-:Y:S01]  /*36d0*/  FFMA R50, R8.reuse, R14, R55 ;  /* 0x0000000e08327223 */ /* 0x040fe20000000037 */
[C---:B------:R-:W-:Y:S01]  /*36e0*/  FFMA R52, R8.reuse, R10, R61 ;  /* 0x0000000a08347223 */ /* 0x040fe2000000003d */
[----:B------:R-:W-:-:S02]  /*36f0*/  FFMA R8, R8, R18, R25 ;  /* 0x0000001208087223 */ /* 0x000fc40000000019 */
[----:B------:R-:W0:Y:S01]  /*3700*/  S2R R25, SR_TID.Y ;  /* 0x0000000000197919 */ /* 0x000e220000002200 */
[----:B---3--:R-:W-:Y:S01]  /*3710*/  FFMA R33, R43, R22, R20 ;  /* 0x000000162b217223 */ /* 0x008fe20000000014 */
[----:B0-----:R-:W-:Y:S01]  /*3720*/  LEA R20, R25, UR13, 0x8 ;  /* 0x0000000d19147c11 */ /* 0x001fe2000f8e40ff */
[----:B------:R-:W-:Y:S01]  /*3730*/  FFMA R56, R43, R10, R13 ;  /* 0x0000000a2b387223 */ /* 0x000fe2000000000d */
[----:B----4-:R-:W-:-:S03]  /*3740*/  FFMA R13, R39, R22, R24 ;  /* 0x00000016270d7223 */ /* 0x010fc60000000018 */
[----:B------:R-:W0:Y:S01]  /*3750*/  LDS.128 R24, [R20+0x30] ;  /* 0x0000300014187984 */ /* 0x000e220000000c00 */
        /* <DEDUP_REMOVED lines=9> */
[-C--:B------:R-:W-:Y:S01]  /*37f0*/  FFMA R40, R44, R23.reuse, R33 ;  /* 0x000000172c287223 */ /* 0x080fe20000000021 */
[C---:B-----5:R-:W-:Y:S01]  /*3800*/  FFMA R16, R42.reuse, R23, R49 ;  /* 0x000000172a107223 */ /* 0x060fe20000000031 */
[C---:B------:R-:W-:Y:S01]  /*3810*/  FFMA R50, R42.reuse, R15, R50 ;  /* 0x0000000f2a327223 */ /* 0x040fe20000000032 */
[----:B------:R-:W-:Y:S01]  /*3820*/  FFMA R52, R42, R11, R52 ;  /* 0x0000000b2a347223 */ /* 0x000fe20000000034 */
[C---:B------:R-:W-:Y:S01]  /*3830*/  FFMA R54, R44.reuse, R15, R54 ;  /* 0x0000000f2c367223 */ /* 0x040fe20000000036 */
[C---:B------:R-:W-:Y:S01]  /*3840*/  FFMA R56, R44.reuse, R11, R56 ;  /* 0x0000000b2c387223 */ /* 0x040fe20000000038 */
[-C--:B------:R-:W-:Y:S01]  /*3850*/  FFMA R33, R44, R19.reuse, R58 ;  /* 0x000000132c217223 */ /* 0x080fe2000000003a */
[----:B------:R-:W-:Y:S01]  /*3860*/  FFMA R42, R42, R19, R8 ;  /* 0x000000132a2a7223 */ /* 0x000fe20000000008 */
[C---:B------:R-:W-:Y:S01]  /*3870*/  FFMA R44, R12.reuse, R11, R10 ;  /* 0x0000000b0c2c7223 */ /* 0x040fe2000000000a */
[C---:B------:R-:W-:Y:S01]  /*3880*/  FFMA R46, R12.reuse, R23, R13 ;  /* 0x000000170c2e7223 */ /* 0x040fe2000000000d */
[----:B------:R-:W1:Y:S01]  /*3890*/  LDS.128 R8, [R20+0x70] ;  /* 0x0000700014087984 */ /* 0x000e620000000c00 */
[C---:B------:R-:W-:Y:S01]  /*38a0*/  FFMA R22, R12.reuse, R15, R14 ;  /* 0x0000000f0c167223 */ /* 0x040fe2000000000e */
[----:B------:R-:W-:-:S02]  /*38b0*/  FFMA R48, R12, R19, R18 ;  /* 0x000000130c307223 */ /* 0x000fc40000000012 */
[----:B------:R-:W2:Y:S01]  /*38c0*/  LDS.128 R12, [R20+0xb0] ;  /* 0x0000b000140c7984 */ /* 0x000ea20000000c00 */
[C---:B0-----:R-:W-:Y:S01]  /*38d0*/  FFMA R23, R24.reuse, R21, R17 ;  /* 0x0000001518177223 */ /* 0x041fe20000000011 */
[C---:B------:R-:W-:Y:S02]  /*38e0*/  FFMA R43, R24.reuse, R41, R16 ;  /* 0x00000029182b7223 */ /* 0x040fe40000000010 */
[----:B------:R0:W3:Y:S01]  /*38f0*/  LDS.128 R16, [R20+0xf0] ;  /* 0x0000f00014107984 */ /* 0x0000e20000000c00 */
[C---:B------:R-:W-:Y:S01]  /*3900*/  FFMA R49, R24.reuse, R45, R40 ;  /* 0x0000002d18317223 */ /* 0x040fe20000000028 */
[-C--:B------:R-:W-:Y:S02]  /*3910*/  FFMA R51, R24, R47.reuse, R46 ;  /* 0x0000002f18337223 */ /* 0x080fe4000000002e */
[----:B------:R-:W4:Y:S04]  /*3920*/  LD.E R40, desc[UR16][R30.64+0xf00] ;  /* 0x000f00101e287980 */ /* 0x000f28000c101900 */
[----:B0-----:R-:W5:Y:S04]  /*3930*/  LD.E R20, desc[UR16][R30.64+0xe04] ;  /* 0x000e04101e147980 */ /* 0x001f68000c101900 */
[----:B------:R-:W4:Y:S01]  /*3940*/  LD.E R24, desc[UR16][R30.64+0xf04] ;  /* 0x000f04101e187980 */ /* 0x000f22000c101900 */
[----:B-1----:R-:W-:-:S03]  /*3950*/  FFMA R57, R8, R47, R22 ;  /* 0x0000002f08397223 */ /* 0x002fc60000000016 */
[----:B------:R-:W4:Y:S01]  /*3960*/  LD.E R22, desc[UR16][R30.64+0xe00] ;  /* 0x000e00101e167980 */ /* 0x000f22000c101900 */
[C---:B--2---:R-:W-:Y:S01]  /*3970*/  FFMA R37, R12.reuse, R21, R37 ;  /* 0x000000150c257223 */ /* 0x044fe20000000025 */
[C---:B------:R-:W-:Y:S01]  /*3980*/  FFMA R59, R12.reuse, R41, R52 ;  /* 0x000000290c3b7223 */ /* 0x040fe20000000034 */
[C---:B------:R-:W-:Y:S01]  /*3990*/  FFMA R61, R12.reuse, R45, R56 ;  /* 0x0000002d0c3d7223 */ /* 0x040fe20000000038 */
[----:B------:R-:W-:Y:S01]  /*39a0*/  FFMA R44, R12, R47, R44 ;  /* 0x0000002f0c2c7223 */ /* 0x000fe2000000002c */
[C---:B------:R-:W-:Y:S01]  /*39b0*/  FFMA R35, R8.reuse, R21, R35 ;  /* 0x0000001508237223 */ /* 0x040fe20000000023 */
[----:B------:R-:W2:Y:S01]  /*39c0*/  LD.E R12, desc[UR16][R30.64+0xe08] ;  /* 0x000e08101e0c7980 */ /* 0x000ea2000c101900 */
[C---:B------:R-:W-:Y:S01]  /*39d0*/  FFMA R53, R8.reuse, R41, R50 ;  /* 0x0000002908357223 */ /* 0x040fe20000000032 */
[----:B------:R-:W-:Y:S02]  /*39e0*/  FFMA R55, R8, R45, R54 ;  /* 0x0000002d08377223 */ /* 0x000fe40000000036 */
[----:B------:R-:W2:Y:S01]  /*39f0*/  LD.E R8, desc[UR16][R30.64+0xf08] ;  /* 0x000f08101e087980 */ /* 0x000ea2000c101900 */
[----:B---3--:R-:W-:-:S03]  /*3a00*/  FFMA R39, R16, R21, R39 ;  /* 0x0000001510277223 */ /* 0x008fc60000000027 */
[----:B------:R-:W3:Y:S01]  /*3a10*/  LD.E R21, desc[UR16][R30.64+0xe0c] ;  /* 0x000e0c101e157980 */ /* 0x000ee2000c101900 */
[C---:B------:R-:W-:Y:S01]  /*3a20*/  FFMA R41, R16.reuse, R41, R42 ;  /* 0x0000002910297223 */ /* 0x040fe2000000002a */
[C---:B------:R-:W-:Y:S01]  /*3a30*/  FFMA R33, R16.reuse, R45, R33 ;  /* 0x0000002d10217223 */ /* 0x040fe20000000021 */
[----:B------:R-:W-:Y:S02]  /*3a40*/  FFMA R47, R16, R47, R48 ;  /* 0x0000002f102f7223 */ /* 0x000fe40000000030 */
[----:B------:R-:W3:Y:S01]  /*3a50*/  LD.E R16, desc[UR16][R30.64+0xf0c] ;  /* 0x000f0c101e107980 */ /* 0x000ee2000c101900 */
[C---:B------:R-:W-:Y:S01]  /*3a60*/  FFMA R23, R38.reuse, R25, R23 ;  /* 0x0000001926177223 */ /* 0x040fe20000000017 */
        /* <DEDUP_REMOVED lines=12> */
[----:B------:R-:W-:Y:S01]  /*3b30*/  FFMA R13, R36, R13, R44 ;  /* 0x0000000d240d7223 */ /* 0x000fe2000000002c */
[-C--:B------:R-:W-:Y:S01]  /*3b40*/  FFMA R33, R34, R17.reuse, R33 ;  /* 0x0000001122217223 */ /* 0x080fe20000000021 */
[----:B------:R-:W-:Y:S01]  /*3b50*/  FFMA R47, R36, R17, R47 ;  /* 0x00000011242f7223 */ /* 0x000fe2000000002f */
[----:B------:R-:W-:Y:S01]  /*3b60*/  BAR.SYNC.DEFER_BLOCKING 0x0 ;  /* 0x0000000000007b1d */ /* 0x000fe20000010000 */
[C---:B-----5:R-:W-:Y:S01]  /*3b70*/  FFMA R43, R20.reuse, R26, R43 ;  /* 0x0000001a142b7223 */ /* 0x060fe2000000002b */
[C---:B------:R-:W-:Y:S01]  /*3b80*/  FFMA R34, R20.reuse, R10, R53 ;  /* 0x0000000a14227223 */ /* 0x040fe20000000035 */
[----:B------:R-:W-:Y:S01]  /*3b90*/  FFMA R46, R20, R18, R41 ;  /* 0x00000012142e7223 */ /* 0x000fe20000000029 */
[C---:B----4-:R-:W-:Y:S01]  /*3ba0*/  FFMA R23, R22.reuse, R26, R23 ;  /* 0x0000001a16177223 */ /* 0x050fe20000000017 */
[C---:B------:R-:W-:Y:S01]  /*3bb0*/  FFMA R36, R22.reuse, R10, R35 ;  /* 0x0000000a16247223 */ /* 0x040fe20000000023 */
[C---:B------:R-:W-:Y:S01]  /*3bc0*/  FFMA R32, R22.reuse, R14, R37 ;  /* 0x0000000e16207223 */ /* 0x040fe20000000025 */
[----:B------:R-:W-:Y:S01]  /*3bd0*/  FFMA R38, R22, R18, R39 ;  /* 0x0000001216267223 */ /* 0x000fe20000000027 */
[----:B------:R-:W-:Y:S01]  /*3be0*/  FFMA R22, R20, R14, R59 ;  /* 0x0000000e14167223 */ /* 0x000fe2000000003b */
[C---:B--2---:R-:W-:Y:S01]  /*3bf0*/  FFMA R45, R12.reuse, R26, R49 ;  /* 0x0000001a0c2d7223 */ /* 0x044fe20000000031 */
        /* <DEDUP_REMOVED lines=8> */
[----:B------:R-:W-:Y:S01]  /*3c80*/  FFMA R37, R40, R19, R38 ;  /* 0x0000001328257223 */ /* 0x000fe20000000026 */
[C---:B------:R-:W-:Y:S01]  /*3c90*/  FFMA R43, R24.reuse, R27, R43 ;  /* 0x0000001b182b7223 */ /* 0x040fe2000000002b */
[C---:B------:R-:W-:Y:S01]  /*3ca0*/  FFMA R49, R24.reuse, R11, R34 ;  /* 0x0000000b18317223 */ /* 0x040fe20000000022 */
[-C--:B------:R-:W-:Y:S01]  /*3cb0*/  FFMA R33, R24, R15.reuse, R22 ;  /* 0x0000000f18217223 */ /* 0x080fe20000000016 */
[C---:B---3--:R-:W-:Y:S01]  /*3cc0*/  FFMA R53, R21.reuse, R26, R42 ;  /* 0x0000001a15357223 */ /* 0x048fe2000000002a */
[C---:B------:R-:W-:Y:S01]  /*3cd0*/  FFMA R10, R21.reuse, R10, R57 ;  /* 0x0000000a150a7223 */ /* 0x040fe20000000039 */
[C---:B------:R-:W-:Y:S01]  /*3ce0*/  FFMA R14, R21.reuse, R14, R13 ;  /* 0x0000000e150e7223 */ /* 0x040fe2000000000d */
[----:B------:R-:W-:Y:S01]  /*3cf0*/  FFMA R18, R21, R18, R47 ;  /* 0x0000001215127223 */ /* 0x000fe2000000002f */
[C---:B------:R-:W-:Y:S01]  /*3d00*/  FFMA R13, R40.reuse, R15, R32 ;  /* 0x0000000f280d7223 */ /* 0x040fe20000000020 */
[----:B------:R-:W-:Y:S01]  /*3d10*/  FFMA R47, R40, R11, R36 ;  /* 0x0000000b282f7223 */ /* 0x000fe20000000024 */
[----:B------:R-:W-:Y:S01]  /*3d20*/  FFMA R39, R24, R19, R46 ;  /* 0x0000001318277223 */ /* 0x000fe2000000002e */
[C---:B------:R-:W-:Y:S01]  /*3d30*/  FFMA R53, R16.reuse, R27, R53 ;  /* 0x0000001b10357223 */ /* 0x040fe20000000035 */
[C---:B------:R-:W-:Y:S01]  /*3d40*/  FFMA R8, R16.reuse, R11, R10 ;  /* 0x0000000b10087223 */ /* 0x040fe2000000000a */
[C---:B------:R-:W-:Y:S01]  /*3d50*/  FFMA R12, R16.reuse, R15, R14 ;  /* 0x0000000f100c7223 */ /* 0x040fe2000000000e */
[----:B------:R-:W-:Y:S01]  /*3d60*/  FFMA R32, R16, R19, R18 ;  /* 0x0000001310207223 */ /* 0x000fe20000000012 */
[----:B------:R-:W-:Y:S06]  /*3d70*/  BRA.U !UP0, `(.L_x_15) ;  /* 0x0000000108147547 */ /* 0x000fec000b800000 */
[----:B------:R-:W-:Y:S06]  /*3d80*/  MEMBAR.ALL.GPU ;  /* 0x0000000000007992 */ /* 0x000fec000000a000 */
[----:B------:R-:W-:-:S00]  /*3d90*/  ERRBAR ;  /* 0x00000000000079ab */ /* 0x000fc00000000000 */
[----:B------:R-:W-:Y:S08]  /*3da0*/  CGAERRBAR ;  /* 0x00000000000075ab */ /* 0x000ff00000000000 */
[----:B------:R-:W-:Y:S01]  /*3db0*/  UCGABAR_ARV ;  /* 0x00000000000079c7 */ /* 0x000fe20008000000 */
[----:B------:R-:W-:Y:S05]  /*3dc0*/  BRA `(.L_x_16) ;  /* 0x0000000000047947 */ /* 0x000fea0003800000 */
.L_x_15:
[----:B------:R-:W-:Y:S01]  /*3dd0*/  NOP ;  /* 0x0000000000007918 */ /* 0x000fe20000000000 */
.L_x_16:
[----:B------:R-:W-:Y:S05]  /*3de0*/  BRA.U !UP0, `(.L_x_17) ;  /* 0x00000001080c7547 */ /* 0x000fea000b800000 */
[----:B------:R-:W-:Y:S01]  /*3df0*/  UCGABAR_WAIT ;  /* 0x0000000000007dc7 */ /* 0x000fe20008000000 */
[----:B------:R-:W-:Y:S01]  /*3e00*/  CCTL.IVALL ;  /* 0x00000000ff00798f */ /* 0x000fe20002000000 */
[----:B------:R-:W-:Y:S05]  /*3e10*/  BRA `(.L_x_18) ;  /* 0x0000000000047947 */ /* 0x000fea0003800000 */
.L_x_17:
[----:B------:R-:W-:Y:S06]  /*3e20*/  BAR.SYNC.DEFER_BLOCKING 0x0 ;  /* 0x0000000000007b1d */ /* 0x000fec0000010000 */
.L_x_18:
[----:B------:R-:W-:Y:S01]  /*3e30*/  UIADD3 UR10, UPT, UPT, UR10, 0x1, URZ ;  /* 0x000000010a0a7890 */ /* 0x000fe2000fffe0ff */
[----:B------:R-:W-:Y:S02]  /*3e40*/  MOV R10, UR5 ;  /* 0x00000005000a7c02 */ /* 0x000fe40008000f00 */
[----:B------:R-:W-:Y:S01]  /*3e50*/  MOV R11, UR5 ;  /* 0x00000005000b7c02 */ /* 0x000fe20008000f00 */
[----:B------:R-:W-:Y:S01]  /*3e60*/  UISETP.NE.AND UP0, UPT, UR10, URZ, UPT ;  /* 0x000000ff0a00728c */ /* 0x000fe2000bf05270 */
[----:B------:R-:W-:Y:S02]  /*3e70*/  LEA R29, R10, R29, 0x4 ;  /* 0x0000001d0a1d7211 */ /* 0x000fe400078e20ff */
[----:B------:R-:W-:Y:S02]  /*3e80*/  LEA R28, R11, R28, 0x4 ;  /* 0x0000001c0b1c7211 */ /* 0x000fe400078e20ff */
[----:B------:R-:W-:Y:S02]  /*3e90*/  IADD3 R3, PT, PT, R3, 0x10, RZ ;  /* 0x0000001003037810 */ /* 0x000fe40007ffe0ff */
[----:B------:R-:W-:-:S02]  /*3ea0*/  IADD3 R7, PT, PT, R7, 0x10, RZ ;  /* 0x0000001007077810 */ /* 0x000fc40007ffe0ff */
[----:B------:R-:W-:Y:S02]  /*3eb0*/  IADD3 R0, PT, PT, R0, 0x10, RZ ;  /* 0x0000001000007810 */ /* 0x000fe40007ffe0ff */
[----:B------:R-:W-:Y:S02]  /*3ec0*/  IADD3 R6, PT, PT, R6, 0x10, RZ ;  /* 0x0000001006067810 */ /* 0x000fe40007ffe0ff */
[----:B------:R-:W-:Y:S02]  /*3ed0*/  IADD3 R5, PT, PT, R5, 0x10, RZ ;  /* 0x0000001005057810 */ /* 0x000fe40007ffe0ff */
[----:B------:R-:W-:Y:S01]  /*3ee0*/  IADD3 R4, PT, PT, R4, 0x10, RZ ;  /* 0x0000001004047810 */ /* 0x000fe20007ffe0ff */
[----:B------:R-:W-:Y:S06]  /*3ef0*/  BRA.U UP0, `(.L_x_19) ;  /* 0xffffffe100ac7547 */ /* 0x000fec000b83ffff */
.L_x_0:
[----:B------:R-:W1:Y:S01]  /*3f00*/  S2R R6, SR_TID.X ;  /* 0x0000000000067919 */ /* 0x000e620000002100 */
[----:B------:R-:W2:Y:S01]  /*3f10*/  LDCU.64 UR6, c[0x0][0x390] ;  /* 0x00007200ff0677ac */ /* 0x000ea20008000a00 */
[----:B------:R-:W3:Y:S01]  /*3f20*/  S2R R16, SR_TID.Y ;  /* 0x0000000000107919 */ /* 0x000ee20000002200 */
[----:B-1----:R-:W-:Y:S02]  /*3f30*/  LEA R6, R6, UR9, 0x2 ;  /* 0x0000000906067c11 */ /* 0x002fe4000f8e10ff */
[----:B---3--:R-:W-:Y:S02]  /*3f40*/  LEA R16, R16, UR8, 0x2 ;  /* 0x0000000810107c11 */ /* 0x008fe4000f8e10ff */
[C---:B------:R-:W-:Y:S02]  /*3f50*/  ISETP.GE.AND P6, PT, R6.reuse, UR5, PT ;  /* 0x0000000506007c0c */ /* 0x040fe4000bfc6270 */
[----:B------:R-:W-:Y:S01]  /*3f60*/  IADD3 R0, PT, PT, R6, 0x1, RZ ;  /* 0x0000000106007810 */ /* 0x000fe20007ffe0ff */
[C---:B------:R-:W-:Y:S01]  /*3f70*/  IMAD R3, R16.reuse, UR5, RZ ;  /* 0x0000000510037c24 */ /* 0x040fe2000f8e02ff */
[----:B------:R-:W-:-:S02]  /*3f80*/  ISETP.LT.AND P6, PT, R16, UR4, !P6 ;  /* 0x0000000410007c0c */ /* 0x000fc4000f7c1270 */
[----:B------:R-:W-:Y:S02]  /*3f90*/  ISETP.GE.AND P3, PT, R0, UR5, PT ;  /* 0x0000000500007c0c */ /* 0x000fe4000bf66270 */
[----:B------:R-:W-:Y:S02]  /*3fa0*/  IADD3 R15, PT, PT, R3, UR5, RZ ;  /* 0x00000005030f7c10 */ /* 0x000fe4000fffe0ff */
[----:B------:R-:W-:Y:S02]  /*3fb0*/  SHF.R.S32.HI R7, RZ, 0x1f, R6 ;  /* 0x0000001fff077819 */ /* 0x000fe40000011406 */
[--C-:B------:R-:W-:Y:S02]  /*3fc0*/  SHF.R.S32.HI R0, RZ, 0x1f, R3.reuse ;  /* 0x0000001fff007819 */ /* 0x100fe40000011403 */
[----:B------:R-:W-:Y:S02]  /*3fd0*/  IADD3 R14, P0, P2, R6, UR18, R3 ;  /* 0x00000012060e7c10 */ /* 0x000fe4000fa1e003 */
[----:B------:R-:W-:-:S02]  /*3fe0*/  SHF.R.S32.HI R2, RZ, 0x1f, R15 ;  /* 0x0000001fff027819 */ /* 0x000fc4000001140f */
[C---:B------:R-:W-:Y:S02]  /*3ff0*/  IADD3 R18, P4, P5, R6.reuse, UR18, R15 ;  /* 0x0000001206127c10 */ /* 0x040fe4000fd9e00f */
[----:B------:R-:W-:Y:S02]  /*4000*/  @P6 IADD3 R3, PT, PT, R6, R3, RZ ;  /* 0x0000000306036210 */ /* 0x000fe40007ffe0ff */
[----:B------:R-:W-:Y:S02]  /*4010*/  IADD3 R19, PT, PT, R15, UR5, RZ ;  /* 0x000000050f137c10 */ /* 0x000fe4000fffe0ff */
[C---:B------:R-:W-:Y:S02]  /*4020*/  IADD3.X R23, PT, PT, R7.reuse, UR11, R0, P0, P2 ;  /* 0x0000000b07177c10 */ /* 0x040fe400087e4400 */
[----:B------:R-:W-:Y:S02]  /*4030*/  IADD3.X R21, PT, PT, R7, UR11, R2, P4, P5 ;  /* 0x0000000b07157c10 */ /* 0x000fe4000a7ea402 */
[----:B------:R-:W-:-:S02]  /*4040*/  @P6 IADD3 R5, P0, PT, R3, UR18, RZ ;  /* 0x0000001203056c10 */ /* 0x000fc4000ff1e0ff */
[--C-:B------:R-:W-:Y:S02]  /*4050*/  SHF.R.S32.HI R0, RZ, 0x1f, R19.reuse ;  /* 0x0000001fff007819 */ /* 0x100fe40000011413 */
[----:B------:R-:W-:Y:S02]  /*4060*/  IADD3 R10, P2, P4, R6, UR18, R19 ;  /* 0x00000012060a7c10 */ /* 0x000fe4000fc5e013 */
[----:B------:R-:W-:Y:S02]  /*4070*/  IADD3 R11, PT, PT, R19, UR5, RZ ;  /* 0x00000005130b7c10 */ /* 0x000fe4000fffe0ff */
[----:B------:R-:W-:Y:S02]  /*4080*/  @P6 LEA.HI.X.SX32 R20, R3, UR11, 0x1, P0 ;  /* 0x0000000b03146c11 */ /* 0x000fe400080f0eff */
[----:B------:R-:W-:Y:S02]  /*4090*/  IADD3.X R17, PT, PT, R7, UR11, R0, P2, P4 ;  /* 0x0000000b07117c10 */ /* 0x000fe400097e8400 */
[----:B--2---:R-:W-:-:S02]  /*40a0*/  @P6 LEA R4, P0, R5, UR6, 0x2 ;  /* 0x0000000605046c11 */ /* 0x004fc4000f8010ff */
[--C-:B------:R-:W-:Y:S02]  /*40b0*/  SHF.R.S32.HI R2, RZ, 0x1f, R11.reuse ;  /* 0x0000001fff027819 */ /* 0x100fe4000001140b */
[C---:B------:R-:W-:Y:S02]  /*40c0*/  IADD3 R0, P4, P5, R6.reuse, UR18, R11 ;  /* 0x0000001206007c10 */ /* 0x040fe4000fd9e00b */
[C---:B------:R-:W-:Y:S02]  /*40d0*/  IADD3 R22, PT, PT, R6.reuse, 0x2, RZ ;  /* 0x0000000206167810 */ /* 0x040fe40007ffe0ff */
[----:B------:R-:W-:Y:S02]  /*40e0*/  ISETP.GE.AND P1, PT, R6, UR5, PT ;  /* 0x0000000506007c0c */ /* 0x000fe4000bf26270 */
[----:B------:R-:W-:Y:S02]  /*40f0*/  IADD3 R24, PT, PT, R16, 0x1, RZ ;  /* 0x0000000110187810 */ /* 0x000fe40007ffe0ff */
[----:B------:R-:W-:-:S02]  /*4100*/  @P6 LEA.HI.X R5, R5, UR7, R20, 0x2, P0 ;  /* 0x0000000705056c11 */ /* 0x000fc400080f1414 */
[----:B------:R-:W-:Y:S02]  /*4110*/  IADD3.X R7, PT, PT, R7, UR11, R2, P4, P5 ;  /* 0x0000000b07077c10 */ /* 0x000fe4000a7ea402 */
[----:B------:R-:W-:Y:S01]  /*4120*/  ISETP.GE.AND P2, PT, R22, UR5, PT ;  /* 0x0000000516007c0c */ /* 0x000fe2000bf46270 */
[----:B0-----:R0:W-:Y:S01]  /*4130*/  @P6 STG.E desc[UR16][R4.64], R9 ;  /* 0x0000000904006986 */ /* 0x0011e2000c101910 */
[----:B------:R-:W-:Y:S02]  /*4140*/  ISETP.GE.OR P5, PT, R16, UR4, P3 ;  /* 0x0000000410007c0c */ /* 0x000fe40009fa6670 */
[----:B------:R-:W-:Y:S02]  /*4150*/  ISETP.GE.OR P4, PT, R24, UR4, P1 ;  /* 0x0000000418007c0c */ /* 0x000fe40008f86670 */
[----:B------:R-:W-:Y:S02]  /*4160*/  LEA R2, P0, R14, UR6, 0x2 ;  /* 0x000000060e027c11 */ /* 0x000fe4000f8010ff */
[----:B------:R-:W-:-:S02]  /*4170*/  ISETP.GE.OR P6, PT, R16, UR4, P2 ;  /* 0x0000000410007c0c */ /* 0x000fc400097c6670 */
[----:B------:R-:W-:Y:S02]  /*4180*/  LEA.HI.X R3, R14, UR7, R23, 0x2, P0 ;  /* 0x000000070e037c11 */ /* 0x000fe400080f1417 */
[----:B------:R-:W-:Y:S02]  /*4190*/  IADD3 R14, PT, PT, R6, 0x3, RZ ;  /* 0x00000003060e7810 */ /* 0x000fe40007ffe0ff */
[----:B0-----:R-:W-:Y:S01]  /*41a0*/  IADD3 R9, PT, PT, R16, 0x2, RZ ;  /* 0x0000000210097810 */ /* 0x001fe20007ffe0ff */
[----:B------:R-:W-:Y:S01]  /*41b0*/  @!P5 STG.E desc[UR16][R2.64+0x4], R43 ;  /* 0x0000042b0200d986 */ /* 0x000fe2000c101910 */
[----:B------:R-:W-:Y:S02]  /*41c0*/  ISETP.GE.AND P0, PT, R14, UR5, PT ;  /* 0x000000050e007c0c */ /* 0x000fe4000bf06270 */
[----:B------:R-:W-:Y:S02]  /*41d0*/  @!P4 IADD3 R15, PT, PT, R6, R15, RZ ;  /* 0x0000000f060fc210 */ /* 0x000fe40007ffe0ff */
[----:B------:R-:W-:Y:S01]  /*41e0*/  ISETP.GE.OR P5, PT, R16, UR4, P0 ;  /* 0x0000000410007c0c */ /* 0x000fe200087a6670 */
[----:B------:R-:W-:Y:S01]  /*41f0*/  @!P6 STG.E desc[UR16][R2.64+0x8], R45 ;  /* 0x0000082d0200e986 */ /* 0x000fe2000c101910 */
[----:B------:R-:W-:-:S02]  /*4200*/  @!P4 IADD3 R14, P6, PT, R15, UR18, RZ ;  /* 0x000000120f0ecc10 */ /* 0x000fc4000ffde0ff */
[----:B------:R-:W-:Y:S02]  /*4210*/  IADD3 R16, PT, PT, R16, 0x3, RZ ;  /* 0x0000000310107810 */ /* 0x000fe40007ffe0ff */
[----:B------:R-:W-:Y:S02]  /*4220*/  @!P4 LEA.HI.X.SX32 R15, R15, UR11, 0x1, P6 ;  /* 0x0000000b0f0fcc11 */ /* 0x000fe4000b0f0eff */
[----:B------:R-:W-:-:S04]  /*4230*/  @!P4 LEA R4, P6, R14, UR6, 0x2 ;  /* 0x000000060e04cc11 */ /* 0x000fc8000f8c10ff */
[----:B------:R-:W-:Y:S01]  /*4240*/  @!P4 LEA.HI.X R5, R14, UR7, R15, 0x2, P6 ;  /* 0x000000070e05cc11 */ /* 0x000fe2000b0f140f */
[----:B------:R0:W-:Y:S01]  /*4250*/  @!P5 STG.E desc[UR16][R2.64+0xc], R53 ;  /* 0x00000c350200d986 */ /* 0x0001e2000c101910 */
[----:B------:R-:W-:Y:S02]  /*4260*/  ISETP.GE.OR P5, PT, R24, UR4, P3 ;  /* 0x0000000418007c0c */ /* 0x000fe40009fa6670 */
[C---:B------:R-:W-:Y:S01]  /*4270*/  LEA R14, P6, R18.reuse, UR6, 0x2 ;  /* 0x00000006120e7c11 */ /* 0x040fe2000f8c10ff */
[----:B------:R1:W-:Y:S01]  /*4280*/  @!P4 STG.E desc[UR16][R4.64], R47 ;  /* 0x0000002f0400c986 */ /* 0x0003e2000c101910 */
[----:B------:R-:W-:Y:S02]  /*4290*/  ISETP.GE.OR P4, PT, R9, UR4, P1 ;  /* 0x0000000409007c0c */ /* 0x000fe40008f86670 */
[----:B------:R-:W-:Y:S02]  /*42a0*/  LEA.HI.X R15, R18, UR7, R21, 0x2, P6 ;  /* 0x00000007120f7c11 */ /* 0x000fe4000b0f1415 */
[----:B------:R-:W-:-:S02]  /*42b0*/  ISETP.GE.OR P6, PT, R24, UR4, P2 ;  /* 0x0000000418007c0c */ /* 0x000fc400097c6670 */
[----:B------:R-:W-:-:S03]  /*42c0*/  ISETP.GE.OR P1, PT, R16, UR4, P1 ;  /* 0x0000000410007c0c */ /* 0x000fc60008f26670 */
[----:B------:R-:W-:Y:S01]  /*42d0*/  @!P5 STG.E desc[UR16][R14.64+0x4], R49 ;  /* 0x000004310e00d986 */ /* 0x000fe2000c101910 */
[----:B------:R-:W-:-:S03]  /*42e0*/  ISETP.GE.OR P5, PT, R24, UR4, P0 ;  /* 0x0000000418007c0c */ /* 0x000fc600087a6670 */
[----:B------:R-:W-:-:S04]  /*42f0*/  @!P4 IADD3 R19, PT, PT, R6, R19, RZ ;  /* 0x000000130613c210 */ /* 0x000fc80007ffe0ff */
[----:B------:R-:W-:Y:S01]  /*4300*/  @!P6 STG.E desc[UR16][R14.64+0x8], R51 ;  /* 0x000008330e00e986 */ /* 0x000fe2000c101910 */
[C---:B0-----:R-:W-:Y:S02]  /*4310*/  @!P4 IADD3 R2, P6, PT, R19.reuse, UR18, RZ ;  /* 0x000000121302cc10 */ /* 0x041fe4000ffde0ff */
[----:B------:R-:W-:Y:S02]  /*4320*/  @!P1 IADD3 R6, PT, PT, R6, R11, RZ ;  /* 0x0000000b06069210 */ /* 0x000fe40007ffe0ff */
[----:B------:R-:W-:Y:S01]  /*4330*/  @!P4 LEA.HI.X.SX32 R19, R19, UR11, 0x1, P6 ;  /* 0x0000000b1313cc11 */ /* 0x000fe2000b0f0eff */
[----:B------:R0:W-:Y:S01]  /*4340*/  @!P5 STG.E desc[UR16][R14.64+0xc], R8 ;  /* 0x00000c080e00d986 */ /* 0x0001e2000c101910 */
[C---:B------:R-:W-:Y:S02]  /*4350*/  @!P4 LEA R18, P6, R2.reuse, UR6, 0x2 ;  /* 0x000000060212cc11 */ /* 0x040fe4000f8c10ff */
[----:B------:R-:W-:Y:S02]  /*4360*/  ISETP.GE.OR P5, PT, R9, UR4, P3 ;  /* 0x0000000409007c0c */ /* 0x000fe40009fa6670 */
[----:B------:R-:W-:-:S02]  /*4370*/  @!P4 LEA.HI.X R19, R2, UR7, R19, 0x2, P6 ;  /* 0x000000070213cc11 */ /* 0x000fc4000b0f1413 */
[----:B------:R-:W-:Y:S02]  /*4380*/  LEA R2, P6, R10, UR6, 0x2 ;  /* 0x000000060a027c11 */ /* 0x000fe4000f8c10ff */
[----:B------:R-:W-:Y:S01]  /*4390*/  ISETP.GE.OR P3, PT, R16, UR4, P3 ;  /* 0x0000000410007c0c */ /* 0x000fe20009f66670 */
[----:B------:R2:W-:Y:S01]  /*43a0*/  @!P4 STG.E desc[UR16][R18.64], R13 ;  /* 0x0000000d1200c986 */ /* 0x0005e2000c101910 */
[----:B------:R-:W-:Y:S02]  /*43b0*/  LEA.HI.X R3, R10, UR7, R17, 0x2, P6 ;  /* 0x000000070a037c11 */ /* 0x000fe4000b0f1411 */
[----:B-1----:R-:W-:Y:S02]  /*43c0*/  @!P1 IADD3 R4, P4, PT, R6, UR18, RZ ;  /* 0x0000001206049c10 */ /* 0x002fe4000ff9e0ff */
[C---:B------:R-:W-:Y:S01]  /*43d0*/  ISETP.GE.OR P6, PT, R9.reuse, UR4, P2 ;  /* 0x0000000409007c0c */ /* 0x040fe200097c6670 */
[----:B------:R2:W-:Y:S01]  /*43e0*/  @!P5 STG.E desc[UR16][R2.64+0x4], R33 ;  /* 0x000004210200d986 */ /* 0x0005e2000c101910 */
[----:B------:R-:W-:-:S02]  /*43f0*/  ISETP.GE.OR P5, PT, R9, UR4, P0 ;  /* 0x0000000409007c0c */ /* 0x000fc400087a6670 */
[----:B------:R-:W-:Y:S02]  /*4400*/  @!P1 LEA.HI.X.SX32 R5, R6, UR11, 0x1, P4 ;  /* 0x0000000b06059c11 */ /* 0x000fe4000a0f0eff */
[----:B0-----:R-:W-:Y:S02]  /*4410*/  @!P1 LEA R8, P4, R4, UR6, 0x2 ;  /* 0x0000000604089c11 */ /* 0x001fe4000f8810ff */
[C---:B------:R-:W-:Y:S02]  /*4420*/  ISETP.GE.OR P2, PT, R16.reuse, UR4, P2 ;  /* 0x0000000410007c0c */ /* 0x040fe40009746670 */
[----:B------:R-:W-:Y:S02]  /*4430*/  ISETP.GE.OR P0, PT, R16, UR4, P0 ;  /* 0x0000000410007c0c */ /* 0x000fe40008706670 */
[----:B------:R-:W-:Y:S01]  /*4440*/  @!P1 LEA.HI.X R9, R4, UR7, R5, 0x2, P4 ;  /* 0x0000000704099c11 */ /* 0x000fe2000a0f1405 */
[----:B------:R2:W-:Y:S01]  /*4450*/  @!P6 STG.E desc[UR16][R2.64+0x8], R35 ;  /* 0x000008230200e986 */ /* 0x0005e2000c101910 */
[----:B------:R-:W-:-:S03]  /*4460*/  LEA R4, P4, R0, UR6, 0x2 ;  /* 0x0000000600047c11 */ /* 0x000fc6000f8810ff */
[----:B------:R2:W-:Y:S01]  /*4470*/  @!P5 STG.E desc[UR16][R2.64+0xc], R12 ;  /* 0x00000c0c0200d986 */ /* 0x0005e2000c101910 */
[----:B------:R-:W-:-:S03]  /*4480*/  LEA.HI.X R5, R0, UR7, R7, 0x2, P4 ;  /* 0x0000000700057c11 */ /* 0x000fc6000a0f1407 */
[----:B------:R2:W-:Y:S04]  /*4490*/  @!P1 STG.E desc[UR16][R8.64], R37 ;  /* 0x0000002508009986 */ /* 0x0005e8000c101910 */
[----:B------:R2:W-:Y:S04]  /*44a0*/  @!P3 STG.E desc[UR16][R4.64+0x4], R39 ;  /* 0x000004270400b986 */ /* 0x0005e8000c101910 */
[----:B------:R2:W-:Y:S01]  /*44b0*/  @!P2 STG.E desc[UR16][R4.64+0x8], R41 ;  /* 0x000008290400a986 */ /* 0x0005e2000c101910 */
[----:B------:R-:W-:Y:S05]  /*44c0*/  @P0 EXIT ;  /* 0x000000000000094d */ /* 0x000fea0003800000 */
[----:B------:R-:W-:Y:S01]  /*44d0*/  STG.E desc[UR16][R4.64+0xc], R32 ;  /* 0x00000c2004007986 */ /* 0x000fe2000c101910 */
[----:B------:R-:W-:Y:S05]  /*44e0*/  EXIT ;  /* 0x000000000000794d */ /* 0x000fea0003800000 */
.L_x_20:
[----:B------:R-:W-:-:S00]  /*44f0*/  BRA `(.L_x_20) ;  /* 0xfffffffc00fc7947 */ /* 0x000fc0000383ffff */
[----:B------:R-:W-:-:S00]  /*4500*/  NOP ;  /* 0x0000000000007918 */ /* 0x000fc00000000000 */
[----:B------:R-:W-:-:S00]  /*4510*/  NOP ;  /* 0x0000000000007918 */ /* 0x000fc00000000000 */
[----:B------:R-:W-:-:S00]  /*4520*/  NOP ;  /* 0x0000000000007918 */ /* 0x000fc00000000000 */
[----:B------:R-:W-:-:S00]  /*4530*/  NOP ;  /* 0x0000000000007918 */ /* 0x000fc00000000000 */
[----:B------:R-:W-:-:S00]  /*4540*/  NOP ;  /* 0x0000000000007918 */ /* 0x000fc00000000000 */
[----:B------:R-:W-:-:S00]  /*4550*/  NOP ;  /* 0x0000000000007918 */ /* 0x000fc00000000000 */
[----:B------:R-:W-:-:S00]  /*4560*/  NOP ;  /* 0x0000000000007918 */ /* 0x000fc00000000000 */
[----:B------:R-:W-:-:S00]  /*4570*/  NOP ;  /* 0x0000000000007918 */ /* 0x000fc00000000000 */
.L_x_24:


//--------------------- .text._Z24matmalGPU_tiled4_batchedPKfS0_Pfiii --------------------------
	.section	.text._Z24matmalGPU_tiled4_batchedPKfS0_Pfiii,"ax",@progbits
	.align	128
        .global         _Z24matmalGPU_tiled4_batchedPKfS0_Pfiii
        .type           _Z24matmalGPU_tiled4_batchedPKfS0_Pfiii,@function
        .size           _Z24matmalGPU_tiled4_batchedPKfS0_Pfiii,(.L_x_25 - _Z24matmalGPU_tiled4_batchedPKfS0_Pfiii)
        .other          _Z24matmalGPU_tiled4_batchedPKfS0_Pfiii,@"STO_CUDA_ENTRY STV_DEFAULT"
_Z24matmalGPU_tiled4_batchedPKfS0_Pfiii:
.text._Z24matmalGPU_tiled4_batchedPKfS0_Pfiii:
[----:B------:R-:W-:Y:S08]  /*0000*/  LDC R1, c[0x0][0x37c] ;  /* 0x0000df00ff017b82 */ /* 0x000ff00000000800 */
[----:B------:R-:W0:Y:S01]  /*0010*/  S2UR UR6, SR_CTAID.Z ;  /* 0x00000000000679c3 */ /* 0x000e220000002700 */
[----:B------:R-:W1:Y:S01]  /*0020*/  LDCU.64 UR10, c[0x0][0x398] ;  /* 0x00007300ff0a77ac */ /* 0x000e620008000a00 */
[----:B------:R-:W-:Y:S01]  /*0030*/  HFMA2 R42, -RZ, RZ, 0, 0 ;  /* 0x00000000ff2a7431 */ /* 0x000fe200000001ff */
[----:B------:R-:W-:Y:S01]  /*0040*/  CS2R R52, SRZ ;  /* 0x0000000000347805 */ /* 0x000fe2000001ff00 */
[----:B------:R-:W-:Y:S01]  /*0050*/  HFMA2 R59, -RZ, RZ, 0, 0 ;  /* 0x00000000ff3b7431 */ /* 0x000fe200000001ff */
[----:B------:R-:W2:Y:S01]  /*0060*/  LDCU UR12, c[0x0][0x3a0] ;  /* 0x00007400ff0c77ac */ /* 0x000ea20008000800 */
[----:B------:R-:W-:-:S02]  /*0070*/  CS2R R30, SRZ ;  /* 0x00000000001e7805 */ /* 0x000fc4000001ff00 */
[----:B------:R-:W-:Y:S02]  /*0080*/  CS2R R28, SRZ ;  /* 0x00000000001c7805 */ /* 0x000fe4000001ff00 */
[----:B------:R-:W-:Y:S02]  /*0090*/  MOV R57, RZ ;  /* 0x000000ff00397202 */ /* 0x000fe40000000f00 */
[----:B------:R-:W-:Y:S02]  /*00a0*/  CS2R R40, SRZ ;  /* 0x0000000000287805 */ /* 0x000fe4000001ff00 */
[----:B------:R-:W-:Y:S02]  /*00b0*/  CS2R R54, SRZ ;  /* 0x0000000000367805 */ /* 0x000fe4000001ff00 */
[----:B------:R-:W-:Y:S02]  /*00c0*/  CS2R R32, SRZ ;  /* 0x0000000000207805 */ /* 0x000fe4000001ff00 */
[----:B------:R-:W-:Y:S01]  /*00d0*/  MOV R34, RZ ;  /* 0x000000ff00227202 */ /* 0x000fe20000000f00 */
[----:B------:R-:W3:Y:S01]  /*00e0*/  LDCU.64 UR14, c[0x0][0x358] ;  /* 0x00006b00ff0e77ac */ /* 0x000ee20008000a00 */
[----:B-1----:R-:W-:-:S02]  /*00f0*/  USHF.R.S32.HI UR7, URZ, 0x1f, UR10 ;  /* 0x0000001fff077899 */ /* 0x002fc4000801140a */
[----:B--2---:R-:W-:Y:S02]  /*0100*/  UISETP.GE.AND UP0, UPT, UR12, 0x1, UPT ;  /* 0x000000010c00788c */ /* 0x004fe4000bf06270 */
[----:B0-----:R-:W-:Y:S02]  /*0110*/  UIMAD.WIDE.U32 UR4, UR6, UR10, URZ ;  /* 0x0000000a060472a5 */ /* 0x001fe4000f8e00ff */
[----:B------:R-:W-:Y:S02]  /*0120*/  UIMAD UR7, UR7, UR6, URZ ;  /* 0x00000006070772a4 */ /* 0x000fe4000f8e02ff */
[----:B------:R-:W-:Y:S02]  /*0130*/  USHF.R.S32.HI UR6, URZ, 0x1f, UR11 ;  /* 0x0000001fff067899 */ /* 0x000fe4000801140b */
[----:B------:R-:W-:Y:S02]  /*0140*/  UIADD3 UR7, UPT, UPT, UR5, UR7, URZ ;  /* 0x0000000705077290 */ /* 0x000fe4000fffe0ff */
[----:B------:R-:W-:-:S02]  /*0150*/  USHF.R.S32.HI UR8, URZ, 0x1f, UR12 ;  /* 0x0000001fff087899 */ /* 0x000fc4000801140c */
[----:B------:R-:W-:Y:S02]  /*0160*/  UIMAD UR9, UR7, UR11, URZ ;  /* 0x0000000b070972a4 */ /* 0x000fe4000f8e02ff */
[----:B------:R-:W-:Y:S02]  /*0170*/  UIMAD UR7, UR7, UR12, URZ ;  /* 0x0000000c070772a4 */ /* 0x000fe4000f8e02ff */
[----:B------:R-:W-:Y:S02]  /*0180*/  UIMAD.WIDE.U32 UR16, UR4, UR11, URZ ;  /* 0x0000000b041072a5 */ /* 0x000fe4000f8e00ff */
[----:B------:R-:W-:Y:S02]  /*0190*/  UIMAD UR6, UR6, UR4, UR9 ;  /* 0x00000004060672a4 */ /* 0x000fe4000f8e0209 */
[----:B------:R-:W-:Y:S02]  /*01a0*/  UIMAD UR7, UR8, UR4, UR7 ;  /* 0x00000004080772a4 */ /* 0x000fe4000f8e0207 */
[----:B------:R-:W-:Y:S01]  /*01b0*/  UIADD3 UR8, UPT, UPT, UR17, UR6, URZ ;  /* 0x0000000611087290 */ /* 0x000fe2000fffe0ff */
[----:B---3--:R-:W-:Y:S11]  /*01c0*/  BRA.U !UP0, `(.L_x_21) ;  /* 0x0000003108707547 */ /* 0x008ff6000b800000 */
[----:B------:R-:W0:Y:S01]  /*01d0*/  S2R R49, SR_TID.Y ;  /* 0x0000000000317919 */ /* 0x000e220000002200 */
[----:B------:R-:W-:Y:S02]  /*01e0*/  UIMAD.WIDE.U32 UR4, UR4, UR12, URZ ;  /* 0x0000000c040472a5 */ /* 0x000fe4000f8e00ff */
[----:B------:R-:W-:Y:S01]  /*01f0*/  MOV R8, UR12 ;  /* 0x0000000c00087c02 */ /* 0x000fe20008000f00 */
[----:B------:R-:W0:Y:S01]  /*0200*/  S2R R0, SR_CTAID.Y ;  /* 0x0000000000007919 */ /* 0x000e220000002600 */
[----:B------:R-:W-:Y:S01]  /*0210*/  UIADD3 UR9, UPT, UPT, UR5, UR7, URZ ;  /* 0x0000000705097290 */ /* 0x000fe2000fffe0ff */
[----:B------:R-:W-:Y:S01]  /*0220*/  MOV R9, RZ ;  /* 0x000000ff00097202 */ /* 0x000fe20000000f00 */
[----:B------:R-:W1:Y:S01]  /*0230*/  S2R R44, SR_TID.X ;  /* 0x00000000002c7919 */ /* 0x000e620000002100 */
[----:B------:R-:W2:Y:S01]  /*0240*/  S2R R3, SR_CTAID.X ;  /* 0x0000000000037919 */ /* 0x000ea20000002500 */
[----:B0-----:R-:W-:Y:S02]  /*0250*/  LEA R0, R0, R49, 0x4 ;  /* 0x0000003100007211 */ /* 0x001fe400078e20ff */
[----:B-1----:R-:W-:-:S02]  /*0260*/  ISETP.GE.AND P0, PT, R44, UR12, PT ;  /* 0x0000000c2c007c0c */ /* 0x002fc4000bf06270 */
[----:B------:R-:W-:Y:S02]  /*0270*/  SHF.L.U32 R23, R0, 0x2, RZ ;  /* 0x0000000200177819 */ /* 0x000fe400000006ff */
[----:B--2---:R-:W-:Y:S02]  /*0280*/  LEA R3, R3, R44, 0x4 ;  /* 0x0000002c03037211 */ /* 0x004fe400078e20ff */
[C---:B------:R-:W-:Y:S01]  /*0290*/  ISETP.GE.OR P4, PT, R23.reuse, UR10, P0 ;  /* 0x0000000a17007c0c */ /* 0x040fe20008786670 */
[C---:B------:R-:W-:Y:S01]  /*02a0*/  IMAD R45, R23.reuse, UR12, R44 ;  /* 0x0000000c172d7c24 */ /* 0x040fe2000f8e022c */
[C---:B------:R-:W-:Y:S02]  /*02b0*/  IADD3 R0, PT, PT, R23.reuse, 0x1, RZ ;  /* 0x0000000117007810 */ /* 0x040fe40007ffe0ff */
[----:B------:R-:W-:Y:S02]  /*02c0*/  IADD3 R5, PT, PT, R23, 0x3, RZ ;  /* 0x0000000317057810 */ /* 0x000fe40007ffe0ff */
[----:B------:R-:W-:-:S02]  /*02d0*/  ISETP.GE.OR P6, PT, R0, UR10, P0 ;  /* 0x0000000a00007c0c */ /* 0x000fc400087c6670 */
[----:B------:R-:W-:Y:S02]  /*02e0*/  IADD3 R0, PT, PT, R23, 0x2, RZ ;  /* 0x0000000217007810 */ /* 0x000fe40007ffe0ff */
[----:B------:R-:W-:Y:S02]  /*02f0*/  SHF.L.U32 R22, R3, 0x2, RZ ;  /* 0x0000000203167819 */ /* 0x000fe400000006ff */
[----:B------:R-:W-:Y:S01]  /*0300*/  ISETP.GE.OR P5, PT, R0, UR10, P0 ;  /* 0x0000000a00007c0c */ /* 0x000fe200087a6670 */
[----:B------:R-:W0:Y:S01]  /*0310*/  @!P4 LDC.64 R6, c[0x0][0x380] ;  /* 0x0000e000ff06cb82 */ /* 0x000e220000000a00 */
[----:B------:R-:W-:Y:S01]  /*0320*/  ISETP.GE.OR P0, PT, R5, UR10, P0 ;  /* 0x0000000a05007c0c */ /* 0x000fe20008706670 */
[----:B------:R-:W-:Y:S01]  /*0330*/  IMAD R5, R23, UR12, R8 ;  /* 0x0000000c17057c24 */ /* 0x000fe2000f8e0208 */
[----:B------:R-:W-:-:S04]  /*0340*/  @!P4 IADD3 R0, P1, PT, R45, UR4, RZ ;  /* 0x000000042d00cc10 */ /* 0x000fc8000ff3e0ff */
[----:B------:R-:W-:Y:S01]  /*0350*/  @!P4 IADD3.X R4, PT, PT, RZ, UR9, RZ, P1, !PT ;  /* 0x00000009ff04cc10 */ /* 0x000fe20008ffe4ff */
[----:B------:R-:W1:Y:S01]  /*0360*/  @!P6 LDC.64 R12, c[0x0][0x380] ;  /* 0x0000e000ff0ceb82 */ /* 0x000e620000000a00 */
[----:B------:R-:W-:-:S07]  /*0370*/  IADD3 R46, PT, PT, R5, R44, RZ ;  /* 0x0000002c052e7210 */ /* 0x000fce0007ffe0ff */
[----:B------:R-:W2:Y:S01]  /*0380*/  @!P5 LDC.64 R14, c[0x0][0x380] ;  /* 0x0000e000ff0edb82 */ /* 0x000ea20000000a00 */
[----:B0-----:R-:W-:-:S07]  /*0390*/  @!P4 LEA R2, P1, R0, R6, 0x2 ;  /* 0x000000060002c211 */ /* 0x001fce00078210ff */
[----:B------:R-:W0:Y:S01]  /*03a0*/  @!P0 LDC.64 R10, c[0x0][0x380] ;  /* 0x0000e000ff0a8b82 */ /* 0x000e220000000a00 */
[----:B------:R-:W-:Y:S02]  /*03b0*/  @!P6 IADD3 R6, P2, PT, R46, UR4, RZ ;  /* 0x000000042e06ec10 */ /* 0x000fe4000ff5e0ff */
[----:B------:R-:W-:Y:S02]  /*03c0*/  @!P4 LEA.HI.X R3, R0, R7, R4, 0x2, P1 ;  /* 0x000000070003c211 */ /* 0x000fe400008f1404 */
[----:B------:R-:W-:Y:S02]  /*03d0*/  ISETP.GE.AND P1, PT, R49, UR12, PT ;  /* 0x0000000c31007c0c */ /* 0x000fe4000bf26270 */
[----:B------:R-:W-:Y:S01]  /*03e0*/  IADD3 R0, PT, PT, R22, 0x1, RZ ;  /* 0x0000000116007810 */ /* 0x000fe20007ffe0ff */
[----:B------:R3:W4:Y:S01]  /*03f0*/  @!P4 LDG.E R9, desc[UR14][R2.64] ;  /* 0x0000000e0209c981 */ /* 0x000722000c1e1900 */
[----:B------:R-:W-:Y:S02]  /*0400*/  @!P6 IADD3.X R8, PT, PT, RZ, UR9, RZ, P2, !PT ;  /* 0x00000009ff08ec10 */ /* 0x000fe400097fe4ff */
[----:B-1----:R-:W-:-:S02]  /*0410*/  @!P6 LEA R4, P2, R6, R12, 0x2 ;  /* 0x0000000c0604e211 */ /* 0x002fc400078410ff */
[----:B------:R-:W-:Y:S02]  /*0420*/  ISETP.GE.OR P3, PT, R0, UR11, P1 ;  /* 0x0000000b00007c0c */ /* 0x000fe40008f66670 */
[C---:B------:R-:W-:Y:S02]  /*0430*/  IADD3 R0, PT, PT, R22.reuse, 0x2, RZ ;  /* 0x0000000216007810 */ /* 0x040fe40007ffe0ff */
[----:B------:R-:W-:Y:S02]  /*0440*/  IADD3 R7, PT, PT, R5, UR12, RZ ;  /* 0x0000000c05077c10 */ /* 0x000fe4000fffe0ff */
[C---:B------:R-:W-:Y:S02]  /*0450*/  ISETP.GE.OR P4, PT, R22.reuse, UR11, P1 ;  /* 0x0000000b16007c0c */ /* 0x040fe40008f86670 */
[----:B------:R-:W-:Y:S02]  /*0460*/  MOV R17, RZ ;  /* 0x000000ff00117202 */ /* 0x000fe40000000f00 */
[----:B---3--:R-:W-:-:S02]  /*0470*/  IADD3 R2, PT, PT, R22, 0x3, RZ ;  /* 0x0000000316027810 */ /* 0x008fc40007ffe0ff */
[----:B------:R-:W-:Y:S02]  /*0480*/  @!P6 LEA.HI.X R5, R6, R13, R8, 0x2, P2 ;  /* 0x0000000d0605e211 */ /* 0x000fe400010f1408 */
[----:B------:R-:W-:Y:S02]  /*0490*/  ISETP.GE.OR P2, PT, R0, UR11, P1 ;  /* 0x0000000b00007c0c */ /* 0x000fe40008f46670 */
[----:B------:R-:W-:Y:S01]  /*04a0*/  IADD3 R47, PT, PT, R7, R44, RZ ;  /* 0x0000002c072f7210 */ /* 0x000fe20007ffe0ff */
[----:B------:R1:W3:Y:S01]  /*04b0*/  @!P6 LDG.E R17, desc[UR14][R4.64] ;  /* 0x0000000e0411e981 */ /* 0x0002e2000c1e1900 */
[----:B------:R-:W-:Y:S01]  /*04c0*/  ISETP.GE.OR P1, PT, R2, UR11, P1 ;  /* 0x0000000b02007c0c */ /* 0x000fe20008f26670 */
[----:B------:R-:W5:Y:S01]  /*04d0*/  @!P4 LDC.64 R12, c[0x0][0x388] ;  /* 0x0000e200ff0ccb82 */ /* 0x000f620000000a00 */
[----:B------:R-:W-:-:S04]  /*04e0*/  @!P5 IADD3 R0, P6, PT, R47, UR4, RZ ;  /* 0x000000042f00dc10 */ /* 0x000fc8000ffde0ff */
[----:B------:R-:W-:Y:S02]  /*04f0*/  @!P5 IADD3.X R2, PT, PT, RZ, UR9, RZ, P6, !PT ;  /* 0x00000009ff02dc10 */ /* 0x000fe4000b7fe4ff */
[----:B--2---:R-:W-:Y:S01]  /*0500*/  @!P5 LEA R14, P6, R0, R14, 0x2 ;  /* 0x0000000e000ed211 */ /* 0x004fe200078c10ff */
[----:B-1----:R-:W1:Y:S01]  /*0510*/  @!P2 LDC.64 R4, c[0x0][0x388] ;  /* 0x0000e200ff04ab82 */ /* 0x002e620000000a00 */
[----:B------:R-:W-:Y:S02]  /*0520*/  IADD3 R48, PT, PT, R44, UR12, R7 ;  /* 0x0000000c2c307c10 */ /* 0x000fe4000fffe007 */
[----:B------:R-:W-:-:S05]  /*0530*/  @!P5 LEA.HI.X R15, R0, R15, R2, 0x2, P6 ;  /* 0x0000000f000fd211 */ /* 0x000fca00030f1402 */
[----:B------:R-:W2:Y:S01]  /*0540*/  @!P1 LDC.64 R2, c[0x0][0x388] ;  /* 0x0000e200ff029b82 */ /* 0x000ea20000000a00 */
[----:B------:R-:W-:-:S07]  /*0550*/  @!P0 IADD3 R0, P6, PT, R48, UR4, RZ ;  /* 0x0000000430008c10 */ /* 0x000fce000ffde0ff */
[----:B------:R-:W1:Y:S01]  /*0560*/  @!P3 LDC.64 R6, c[0x0][0x388] ;  /* 0x0000e200ff06bb82 */ /* 0x000e620000000a00 */
[----:B------:R-:W-:Y:S01]  /*0570*/  @!P0 IADD3.X R8, PT, PT, RZ, UR9, RZ, P6, !PT ;  /* 0x00000009ff088c10 */ /* 0x000fe2000b7fe4ff */
[----:B------:R-:W-:Y:S01]  /*0580*/  IMAD R51, R49, UR11, RZ ;  /* 0x0000000b31337c24 */ /* 0x000fe2000f8e02ff */
[C---:B0-----:R-:W-:Y:S02]  /*0590*/  @!P0 LEA R10, P6, R0.reuse, R10, 0x2 ;  /* 0x0000000a000a8211 */ /* 0x041fe400078c10ff */
[----:B------:R-:W-:Y:S02]  /*05a0*/  CS2R R24, SRZ ;  /* 0x0000000000187805 */ /* 0x000fe4000001ff00 */
[----:B------:R-:W-:Y:S02]  /*05b0*/  MOV R19, RZ ;  /* 0x000000ff00137202 */ /* 0x000fe40000000f00 */
[----:B------:R-:W-:Y:S02]  /*05c0*/  @!P0 LEA.HI.X R11, R0, R11, R8, 0x2, P6 ;  /* 0x0000000b000b8211 */ /* 0x000fe400030f1408 */
[----:B------:R-:W-:-:S02]  /*05d0*/  IADD3 R50, PT, PT, R22, R51, RZ ;  /* 0x0000003316327210 */ /* 0x000fc40007ffe0ff */
[----:B------:R-:W-:Y:S01]  /*05e0*/  MOV R8, RZ ;  /* 0x000000ff00087202 */ /* 0x000fe20000000f00 */
[----:B------:R-:W3:Y:S01]  /*05f0*/  @!P0 LDG.E R25, desc[UR14][R10.64] ;  /* 0x0000000e0a198981 */ /* 0x000ee2000c1e1900 */
[----:B------:R-:W-:Y:S01]  /*0600*/  SHF.R.S32.HI R0, RZ, 0x1f, R22 ;  /* 0x0000001fff007819 */ /* 0x000fe20000011416 */
[----:B-----5:R-:W-:Y:S01]  /*0610*/  @!P4 IMAD.WIDE R12, R50, 0x4, R12 ;  /* 0x00000004320cc825 */ /* 0x020fe200078e020c */
[CC--:B------:R-:W-:Y:S01]  /*0620*/  @!P1 IADD3 R26, P0, PT, R22.reuse, R51.reuse, RZ ;  /* 0x00000033161a9210 */ /* 0x0c0fe20007f1e0ff */
[----:B------:R0:W5:Y:S01]  /*0630*/  @!P5 LDG.E R19, desc[UR14][R14.64] ;  /* 0x0000000e0e13d981 */ /* 0x000162000c1e1900 */
[CC--:B------:R-:W-:Y:S02]  /*0640*/  @!P3 IADD3 R16, P5, PT, R22.reuse, R51.reuse, RZ ;  /* 0x000000331610b210 */ /* 0x0c0fe40007fbe0ff */
[----:B------:R-:W-:Y:S01]  /*0650*/  @!P2 IADD3 R20, P6, PT, R22, R51, RZ ;  /* 0x000000331614a210 */ /* 0x000fe20007fde0ff */
[----:B------:R-:W5:Y:S01]  /*0660*/  @!P4 LDG.E R8, desc[UR14][R12.64] ;  /* 0x0000000e0c08c981 */ /* 0x000f62000c1e1900 */
[----:B------:R-:W-:-:S02]  /*0670*/  @!P3 LEA.HI.X.SX32 R18, R51, R0, 0x1, P5 ;  /* 0x000000003312b211 */ /* 0x000fc400028f0eff */
[CC--:B------:R-:W-:Y:S02]  /*0680*/  @!P2 LEA.HI.X.SX32 R21, R51.reuse, R0.reuse, 0x1, P6 ;  /* 0x000000003315a211 */ /* 0x0c0fe400030f0eff */
[----:B0-----:R-:W-:Y:S02]  /*0690*/  @!P1 LEA.HI.X.SX32 R14, R51, R0, 0x1, P0 ;  /* 0x00000000330e9211 */ /* 0x001fe400000f0eff */
[----:B--2---:R-:W-:Y:S02]  /*06a0*/  @!P1 LEA R10, P0, R26, R2, 0x2 ;  /* 0x000000021a0a9211 */ /* 0x004fe400078010ff */
[----:B-1----:R-:W-:Y:S02]  /*06b0*/  @!P3 LEA R6, P4, R16, R6, 0x2 ;  /* 0x000000061006b211 */ /* 0x002fe400078810ff */
[----:B------:R-:W-:Y:S02]  /*06c0*/  @!P2 LEA R4, P5, R20, R4, 0x2 ;  /* 0x000000041404a211 */ /* 0x000fe400078a10ff */
[----:B------:R-:W-:-:S02]  /*06d0*/  @!P1 LEA.HI.X R11, R26, R3, R14, 0x2, P0 ;  /* 0x000000031a0b9211 */ /* 0x000fc400000f140e */
[----:B------:R-:W-:Y:S02]  /*06e0*/  MOV R26, RZ ;  /* 0x000000ff001a7202 */ /* 0x000fe40000000f00 */
[----:B------:R-:W-:Y:S02]  /*06f0*/  MOV R36, RZ ;  /* 0x000000ff00247202 */ /* 0x000fe40000000f00 */
[----:B------:R-:W-:Y:S02]  /*0700*/  @!P3 LEA.HI.X R7, R16, R7, R18, 0x2, P4 ;  /* 0x000000071007b211 */ /* 0x000fe400020f1412 */
[----:B------:R-:W-:Y:S02]  /*0710*/  @!P2 LEA.HI.X R5, R20, R5, R21, 0x2, P5 ;  /* 0x000000051405a211 */ /* 0x000fe400028f1415 */
[----:B------:R-:W2:Y:S04]  /*0720*/  @!P1 LDG.E R36, desc[UR14][R10.64+0xc] ;  /* 0x00000c0e0a249981 */ /* 0x000ea8000c1e1900 */
[----:B------:R-:W2:Y:S04]  /*0730*/  @!P3 LDG.E R24, desc[UR14][R6.64+0x4] ;  /* 0x0000040e0618b981 */ /* 0x000ea8000c1e1900 */
[----:B------:R-:W2:Y:S01]  /*0740*/  @!P2 LDG.E R26, desc[UR14][R4.64+0x8] ;  /* 0x0000080e041aa981 */ /* 0x000ea2000c1e1900 */
[----:B------:R-:W0:Y:S01]  /*0750*/  S2UR UR7, SR_CgaCtaId ;  /* 0x00000000000779c3 */ /* 0x000e220000008800 */
[----:B------:R-:W-:-:S02]  /*0760*/  UMOV UR6, 0x400 ;  /* 0x0000040000067882 */ /* 0x000fc40000000000 */
[----:B0-----:R-:W-:Y:S02]  /*0770*/  ULEA UR13, UR7, UR6, 0x18 ;  /* 0x00000006070d7291 */ /* 0x001fe4000f8ec0ff */
[----:B------:R-:W-:-:S04]  /*0780*/  UIADD3 UR6, UPT, UPT, UR6, 0x1000, URZ ;  /* 0x0000100006067890 */ /* 0x000fc8000fffe0ff */
[----:B------:R-:W-:Y:S01]  /*0790*/  ULEA UR6, UR7, UR6, 0x18 ;  /* 0x0000000607067291 */ /* 0x000fe2000f8ec0ff */
[----:B------:R-:W-:-:S05]  /*07a0*/  LEA R2, R44, UR13, 0x2 ;  /* 0x0000000d2c027c11 */ /* 0x000fca000f8e10ff */
[C---:B------:R-:W-:Y:S02]  /*07b0*/  LEA R3, R49.reuse, UR6, 0x8 ;  /* 0x0000000631037c11 */ /* 0x040fe4000f8e40ff */
[C---:B------:R-:W-:Y:S02]  /*07c0*/  LEA R2, R49.reuse, R2, 0x8 ;  /* 0x0000000231027211 */ /* 0x040fe400078e40ff */
[C---:B------:R-:W-:Y:S02]  /*07d0*/  LEA R3, R44.reuse, R3, 0x4 ;  /* 0x000000032c037211 */ /* 0x040fe400078e20ff */
[----:B------:R-:W-:Y:S02]  /*07e0*/  LEA R20, R49, UR13, 0x8 ;  /* 0x0000000d31147c11 */ /* 0x000fe4000f8e40ff */
[----:B------:R-:W-:Y:S01]  /*07f0*/  LEA R21, R44, UR6, 0x4 ;  /* 0x000000062c157c11 */ /* 0x000fe2000f8e20ff */
[----:B----4-:R-:W-:Y:S04]  /*0800*/  STS [R2], R9 ;  /* 0x0000000902007388 */ /* 0x010fe80000000800 */
[----:B---3--:R-:W-:Y:S04]  /*0810*/  STS [R2+0x40], R17 ;  /* 0x0000401102007388 */ /* 0x008fe80000000800 */
[----:B------:R-:W-:Y:S04]  /*0820*/  STS [R2+0xc0], R25 ;  /* 0x0000c01902007388 */ /* 0x000fe80000000800 */
[----:B-----5:R-:W-:Y:S04]  /*0830*/  STS [R2+0x80], R19 ;  /* 0x0000801302007388 */ /* 0x020fe80000000800 */
[----:B------:R-:W-:Y:S04]  /*0840*/  STS [R3], R8 ;  /* 0x0000000803007388 */ /* 0x000fe80000000800 */
[----:B--2---:R-:W-:Y:S04]  /*0850*/  STS [R3+0xc], R36 ;  /* 0x00000c2403007388 */ /* 0x004fe80000000800 */
[----:B------:R-:W-:Y:S04]  /*0860*/  STS [R3+0x4], R24 ;  /* 0x0000041803007388 */ /* 0x000fe80000000800 */
[----:B------:R-:W-:Y:S01]  /*0870*/  STS [R3+0x8], R26 ;  /* 0x0000081a03007388 */ /* 0x000fe20000000800 */
[----:B------:R-:W-:Y:S06]  /*0880*/  BAR.SYNC.DEFER_BLOCKING 0x0 ;  /* 0x0000000000007b1d */ /* 0x000fec0000010000 */
[----:B------:R-:W-:Y:S04]  /*0890*/  LDS.128 R12, [R20] ;  /* 0x00000000140c7984 */ /* 0x000fe80000000c00 */
[----:B------:R-:W0:Y:S04]  /*08a0*/  LDS.128 R28, [R21] ;  /* 0x00000000151c7984 */ /* 0x000e280000000c00 */
[----:B------:R-:W1:Y:S04]  /*08b0*/  LDS.128 R32, [R21+0x100] ;  /* 0x0001000015207984 */ /* 0x000e680000000c00 */
[----:B------:R-:W2:Y:S04]  /*08c0*/  LDS.128 R4, [R20+0x40] ;  /* 0x0000400014047984 */ /* 0x000ea80000000c00 */
[----:B------:R-:W3:Y:S04]  /*08d0*/  LDS.128 R16, [R20+0x80] ;  /* 0x0000800014107984 */ /* 0x000ee80000000c00 */
[----:B------:R-:W4:Y:S04]  /*08e0*/  LDS.128 R8, [R20+0xc0] ;  /* 0x0000c00014087984 */ /* 0x000f280000000c00 */
[----:B------:R-:W5:Y:S01]  /*08f0*/  LDS.128 R40, [R21+0x200] ;  /* 0x0002000015287984 */ /* 0x000f620000000c00 */
[----:B0-----:R-:W-:-:S04]  /*0900*/  FFMA R25, R12, R30, RZ ;  /* 0x0000001e0c197223 */ /* 0x001fc800000000ff */
[----:B-1----:R-:W-:Y:S02]  /*0910*/  FFMA R36, R13, R34, R25 ;  /* 0x000000220d247223 */ /* 0x002fe40000000019 */
[----:B------:R-:W0:Y:S01]  /*0920*/  LDS.128 R24, [R21+0x300] ;  /* 0x0003000015187984 */ /* 0x000e220000000c00 */
[C---:B--2---:R-:W-:Y:S01]  /*0930*/  FFMA R59, R4.reuse, R28, RZ ;  /* 0x0000001c043b7223 */ /* 0x044fe200000000ff */
[C---:B------:R-:W-:Y:S01]  /*0940*/  FFMA R52, R4.reuse, R29, RZ ;  /* 0x0000001d04347223 */ /* 0x040fe200000000ff */
[C---:B------:R-:W-:Y:S01]  /*0950*/  FFMA R57, R4.reuse, R30, RZ ;  /* 0x0000001e04397223 */ /* 0x040fe200000000ff */
[----:B------:R-:W-:Y:S01]  /*0960*/  FFMA R54, R4, R31, RZ ;  /* 0x0000001f04367223 */ /* 0x000fe200000000ff */
[C---:B---3--:R-:W-:Y:S01]  /*0970*/  FFMA R39, R16.reuse, R28, RZ ;  /* 0x0000001c10277223 */ /* 0x048fe200000000ff */
[C---:B------:R-:W-:Y:S01]  /*0980*/  FFMA R4, R16.reuse, R29, RZ ;  /* 0x0000001d10047223 */ /* 0x040fe200000000ff */
[C---:B------:R-:W-:Y:S01]  /*0990*/  FFMA R55, R16.reuse, R30, RZ ;  /* 0x0000001e10377223 */ /* 0x040fe200000000ff */
[----:B------:R-:W-:Y:S01]  /*09a0*/  FFMA R16, R16, R31, RZ ;  /* 0x0000001f10107223 */ /* 0x000fe200000000ff */
[C---:B------:R-:W-:Y:S01]  /*09b0*/  FFMA R38, R12.reuse, R29, RZ ;  /* 0x0000001d0c267223 */ /* 0x040fe200000000ff */
[C---:B------:R-:W-:Y:S01]  /*09c0*/  FFMA R61, R12.reuse, R28, RZ ;  /* 0x0000001c0c3d7223 */ /* 0x040fe200000000ff */
[----:B------:R-:W-:Y:S01]  /*09d0*/  FFMA R37, R17, R33, R4 ;  /* 0x0000002111257223 */ /* 0x000fe20000000004 */
[----:B------:R-:W-:Y:S01]  /*09e0*/  FFMA R12, R12, R31, RZ ;  /* 0x0000001f0c0c7223 */ /* 0x000fe200000000ff */
[C---:B------:R-:W-:Y:S01]  /*09f0*/  FFMA R59, R32.reuse, R5, R59 ;  /* 0x00000005203b7223 */ /* 0x040fe2000000003b */
[C---:B------:R-:W-:Y:S01]  /*0a00*/  FFMA R52, R5.reuse, R33, R52 ;  /* 0x0000002105347223 */ /* 0x040fe20000000034 */
[C---:B------:R-:W-:Y:S01]  /*0a10*/  FFMA R57, R5.reuse, R34, R57 ;  /* 0x0000002205397223 */ /* 0x040fe20000000039 */
[-C--:B------:R-:W-:Y:S01]  /*0a20*/  FFMA R54, R5, R35.reuse, R54 ;  /* 0x0000002305367223 */ /* 0x080fe20000000036 */
[----:B------:R-:W-:Y:S01]  /*0a30*/  FFMA R4, R17, R35, R16 ;  /* 0x0000002311047223 */ /* 0x000fe20000000010 */
[C---:B------:R-:W-:Y:S01]  /*0a40*/  FFMA R38, R13.reuse, R33, R38 ;  /* 0x000000210d267223 */ /* 0x040fe20000000026 */
[----:B------:R-:W-:Y:S01]  /*0a50*/  FFMA R39, R32, R17, R39 ;  /* 0x0000001120277223 */ /* 0x000fe20000000027 */
[C---:B----4-:R-:W-:Y:S01]  /*0a60*/  FFMA R53, R8.reuse, R28, RZ ;  /* 0x0000001c08357223 */ /* 0x050fe200000000ff */
[C---:B------:R-:W-:Y:S01]  /*0a70*/  FFMA R16, R8.reuse, R29, RZ ;  /* 0x0000001d08107223 */ /* 0x040fe200000000ff */
[C---:B------:R-:W-:Y:S01]  /*0a80*/  FFMA R5, R8.reuse, R30, RZ ;  /* 0x0000001e08057223 */ /* 0x040fe200000000ff */
[----:B------:R-:W-:Y:S01]  /*0a90*/  FFMA R56, R8, R31, RZ ;  /* 0x0000001f08387223 */ /* 0x000fe200000000ff */
[C---:B------:R-:W-:Y:S01]  /*0aa0*/  FFMA R61, R32.reuse, R13, R61 ;  /* 0x0000000d203d7223 */ /* 0x040fe2000000003d */
[----:B------:R-:W-:Y:S01]  /*0ab0*/  FFMA R12, R13, R35, R12 ;  /* 0x000000230d0c7223 */ /* 0x000fe2000000000c */
[-C--:B------:R-:W-:Y:S01]  /*0ac0*/  FFMA R55, R17, R34.reuse, R55 ;  /* 0x0000002211377223 */ /* 0x080fe20000000037 */
[----:B------:R-:W-:Y:S01]  /*0ad0*/  FFMA R53, R32, R9, R53 ;  /* 0x0000000920357223 */ /* 0x000fe20000000035 */
[C---:B------:R-:W-:Y:S01]  /*0ae0*/  FFMA R13, R9.reuse, R33, R16 ;  /* 0x00000021090d7223 */ /* 0x040fe20000000010 */
[C---:B------:R-:W-:Y:S01]  /*0af0*/  FFMA R5, R9.reuse, R34, R5 ;  /* 0x0000002209057223 */ /* 0x040fe20000000005 */
[----:B------:R-:W-:Y:S01]  /*0b00*/  FFMA R56, R9, R35, R56 ;  /* 0x0000002309387223 */ /* 0x000fe20000000038 */
[CC--:B-----5:R-:W-:Y:S01]  /*0b10*/  FFMA R16, R14.reuse, R41.reuse, R38 ;  /* 0x000000290e107223 */ /* 0x0e0fe20000000026 */
[----:B------:R-:W-:Y:S01]  /*0b20*/  FFMA R17, R14, R42, R36 ;  /* 0x0000002a0e117223 */ /* 0x000fe20000000024 */
[----:B------:R-:W-:Y:S01]  /*0b30*/  FFMA R9, R40, R18, R39 ;  /* 0x0000001228097223 */ /* 0x000fe20000000027 */
[----:B------:R-:W-:Y:S01]  /*0b40*/  FFMA R8, R18, R41, R37 ;  /* 0x0000002912087223 */ /* 0x000fe20000000025 */
[----:B------:R-:W-:Y:S01]  /*0b50*/  FFMA R61, R40, R14, R61 ;  /* 0x0000000e283d7223 */ /* 0x000fe2000000003d */
[----:B------:R-:W-:Y:S01]  /*0b60*/  LDS.128 R28, [R20+0x10] ;  /* 0x00001000141c7984 */ /* 0x000fe20000000c00 */
[----:B------:R-:W-:Y:S01]  /*0b70*/  FFMA R14, R14, R43, R12 ;  /* 0x0000002b0e0e7223 */ /* 0x000fe2000000000c */
[----:B------:R-:W-:Y:S01]  /*0b80*/  FFMA R59, R40, R6, R59 ;  /* 0x00000006283b7223 */ /* 0x000fe2000000003b */
[C---:B------:R-:W-:Y:S01]  /*0b90*/  FFMA R52, R6.reuse, R41, R52 ;  /* 0x0000002906347223 */ /* 0x040fe20000000034 */
[----:B------:R-:W1:Y:S01]  /*0ba0*/  LDS.128 R32, [R21+0x400] ;  /* 0x0004000015207984 */ /* 0x000e620000000c00 */
[C---:B------:R-:W-:Y:S01]  /*0bb0*/  FFMA R57, R6.reuse, R42, R57 ;  /* 0x0000002a06397223 */ /* 0x040fe20000000039 */
[----:B------:R-:W-:-:S02]  /*0bc0*/  FFMA R54, R6, R43, R54 ;  /* 0x0000002b06367223 */ /* 0x000fc40000000036 */
[----:B------:R-:W2:Y:S01]  /*0bd0*/  LDS.128 R36, [R20+0x50] ;  /* 0x0000500014247984 */ /* 0x000ea20000000c00 */
[C---:B------:R-:W-:Y:S01]  /*0be0*/  FFMA R6, R18.reuse, R43, R4 ;  /* 0x0000002b12067223 */ /* 0x040fe20000000004 */
[----:B------:R-:W-:Y:S01]  /*0bf0*/  FFMA R55, R18, R42, R55 ;  /* 0x0000002a12377223 */ /* 0x000fe20000000037 */
[----:B------:R-:W-:Y:S01]  /*0c00*/  FFMA R53, R40, R10, R53 ;  /* 0x0000000a28357223 */ /* 0x000fe20000000035 */
[C---:B------:R-:W-:Y:S01]  /*0c10*/  FFMA R4, R10.reuse, R41, R13 ;  /* 0x000000290a047223 */ /* 0x040fe2000000000d */
[C---:B------:R-:W-:Y:S01]  /*0c20*/  FFMA R5, R10.reuse, R42, R5 ;  /* 0x0000002a0a057223 */ /* 0x040fe20000000005 */
[----:B------:R-:W-:Y:S02]  /*0c30*/  FFMA R56, R10, R43, R56 ;  /* 0x0000002b0a387223 */ /* 0x000fe40000000038 */
[----:B------:R-:W3:Y:S01]  /*0c40*/  LDS.128 R40, [R21+0x500] ;  /* 0x0005000015287984 */ /* 0x000ee20000000c00 */
[----:B0-----:R-:W-:Y:S01]  /*0c50*/  FFMA R61, R24, R15, R61 ;  /* 0x0000000f183d7223 */ /* 0x001fe2000000003d */
[C---:B------:R-:W-:Y:S01]  /*0c60*/  FFMA R16, R15.reuse, R25, R16 ;  /* 0x000000190f107223 */ /* 0x040fe20000000010 */
[C---:B------:R-:W-:Y:S01]  /*0c70*/  FFMA R17, R15.reuse, R26, R17 ;  /* 0x0000001a0f117223 */ /* 0x040fe20000000011 */
[----:B------:R-:W-:-:S02]  /*0c80*/  FFMA R18, R15, R27, R14 ;  /* 0x0000001b0f127223 */ /* 0x000fc4000000000e */
[----:B------:R-:W0:Y:S01]  /*0c90*/  LDS.128 R12, [R20+0x90] ;  /* 0x00009000140c7984 */ /* 0x000e220000000c00 */
[C---:B------:R-:W-:Y:S01]  /*0ca0*/  FFMA R59, R24.reuse, R7, R59 ;  /* 0x00000007183b7223 */ /* 0x040fe2000000003b */
[C---:B------:R-:W-:Y:S01]  /*0cb0*/  FFMA R9, R24.reuse, R19, R9 ;  /* 0x0000001318097223 */ /* 0x040fe20000000009 */
[----:B------:R-:W-:Y:S01]  /*0cc0*/  FFMA R53, R24, R11, R53 ;  /* 0x0000000b18357223 */ /* 0x000fe20000000035 */
[-C--:B------:R-:W-:Y:S01]  /*0cd0*/  FFMA R52, R7, R25.reuse, R52 ;  /* 0x0000001907347223 */ /* 0x080fe20000000034 */
[-C--:B------:R-:W-:Y:S01]  /*0ce0*/  FFMA R8, R19, R25.reuse, R8 ;  /* 0x0000001913087223 */ /* 0x080fe20000000008 */
[----:B------:R-:W-:Y:S01]  /*0cf0*/  FFMA R24, R11, R25, R4 ;  /* 0x000000190b187223 */ /* 0x000fe20000000004 */
[CC--:B------:R-:W-:Y:S01]  /*0d00*/  FFMA R57, R7.reuse, R26.reuse, R57 ;  /* 0x0000001a07397223 */ /* 0x0c0fe20000000039 */
[-C--:B------:R-:W-:Y:S01]  /*0d10*/  FFMA R54, R7, R27.reuse, R54 ;  /* 0x0000001b07367223 */ /* 0x080fe20000000036 */
[----:B------:R-:W-:Y:S01]  /*0d20*/  FFMA R10, R19, R27, R6 ;  /* 0x0000001b130a7223 */ /* 0x000fe20000000006 */
[----:B------:R-:W-:-:S02]  /*0d30*/  FFMA R25, R11, R26, R5 ;  /* 0x0000001a0b197223 */ /* 0x000fc40000000005 */
[----:B------:R-:W4:Y:S01]  /*0d40*/  LDS.128 R4, [R20+0xd0] ;  /* 0x0000d00014047984 */ /* 0x000f220000000c00 */
[----:B------:R-:W-:Y:S01]  /*0d50*/  FFMA R55, R19, R26, R55 ;  /* 0x0000001a13377223 */ /* 0x000fe20000000037 */
[----:B------:R-:W-:Y:S01]  /*0d60*/  FFMA R56, R11, R27, R56 ;  /* 0x0000001b0b387223 */ /* 0x000fe20000000038 */
[CC--:B-1----:R-:W-:Y:S01]  /*0d70*/  FFMA R26, R28.reuse, R33.reuse, R16 ;  /* 0x000000211c1a7223 */ /* 0x0c2fe20000000010 */
[C---:B------:R-:W-:Y:S01]  /*0d80*/  FFMA R61, R28.reuse, R32, R61 ;  /* 0x000000201c3d7223 */ /* 0x040fe2000000003d */
[-C--:B------:R-:W-:Y:S01]  /*0d90*/  FFMA R11, R28, R34.reuse, R17 ;  /* 0x000000221c0b7223 */ /* 0x080fe20000000011 */
[C---:B--2---:R-:W-:Y:S01]  /*0da0*/  FFMA R58, R36.reuse, R33, R52 ;  /* 0x00000021243a7223 */ /* 0x044fe20000000034 */
[----:B------:R-:W-:Y:S01]  /*0db0*/  FFMA R52, R36, R34, R57 ;  /* 0x0000002224347223 */ /* 0x000fe20000000039 */
[-C--:B------:R-:W-:Y:S01]  /*0dc0*/  FFMA R60, R28, R35.reuse, R18 ;  /* 0x000000231c3c7223 */ /* 0x080fe20000000012 */
[C---:B------:R-:W-:Y:S01]  /*0dd0*/  FFMA R54, R36.reuse, R35, R54 ;  /* 0x0000002324367223 */ /* 0x040fe20000000036 */
[----:B------:R-:W1:Y:S01]  /*0de0*/  LDS.128 R16, [R21+0x600] ;  /* 0x0006000015107984 */ /* 0x000e620000000c00 */
[----:B------:R-:W-:Y:S01]  /*0df0*/  FFMA R28, R36, R32, R59 ;  /* 0x00000020241c7223 */ /* 0x000fe2000000003b */
[----:B---3--:R-:W-:Y:S01]  /*0e00*/  FFMA R27, R29, R41, R26 ;  /* 0x000000291d1b7223 */ /* 0x008fe2000000001a */
[-C--:B------:R-:W-:Y:S01]  /*0e10*/  FFMA R26, R37, R42.reuse, R52 ;  /* 0x0000002a251a7223 */ /* 0x080fe20000000034 */
[----:B------:R-:W-:Y:S01]  /*0e20*/  FFMA R57, R40, R29, R61 ;  /* 0x0000001d28397223 */ /* 0x000fe2000000003d */
[C---:B------:R-:W-:Y:S01]  /*0e30*/  FFMA R59, R29.reuse, R42, R11 ;  /* 0x0000002a1d3b7223 */ /* 0x040fe2000000000b */
[-C--:B------:R-:W-:Y:S01]  /*0e40*/  FFMA R36, R29, R43.reuse, R60 ;  /* 0x0000002b1d247223 */ /* 0x080fe2000000003c */
[----:B------:R-:W-:Y:S01]  /*0e50*/  FFMA R52, R37, R43, R54 ;  /* 0x0000002b25347223 */ /* 0x000fe20000000036 */
[C---:B0-----:R-:W-:Y:S01]  /*0e60*/  FFMA R29, R12.reuse, R32, R9 ;  /* 0x000000200c1d7223 */ /* 0x041fe20000000009 */
[C---:B------:R-:W-:Y:S01]  /*0e70*/  FFMA R54, R12.reuse, R33, R8 ;  /* 0x000000210c367223 */ /* 0x040fe20000000008 */
[C---:B------:R-:W-:Y:S01]  /*0e80*/  FFMA R55, R12.reuse, R34, R55 ;  /* 0x000000220c377223 */ /* 0x040fe20000000037 */
[----:B------:R-:W-:-:S02]  /*0e90*/  FFMA R12, R12, R35, R10 ;  /* 0x000000230c0c7223 */ /* 0x000fc4000000000a */
[----:B------:R-:W0:Y:S01]  /*0ea0*/  LDS.128 R8, [R21+0x700] ;  /* 0x0007000015087984 */ /* 0x000e220000000c00 */
[C---:B------:R-:W-:Y:S01]  /*0eb0*/  FFMA R28, R40.reuse, R37, R28 ;  /* 0x00000025281c7223 */ /* 0x040fe2000000001c */
[----:B------:R-:W-:Y:S01]  /*0ec0*/  FFMA R61, R37, R41, R58 ;  /* 0x00000029253d7223 */ /* 0x000fe2000000003a */
[----:B------:R-:W-:Y:S01]  /*0ed0*/  FFMA R29, R40, R13, R29 ;  /* 0x0000000d281d7223 */ /* 0x000fe2000000001d */
[C---:B------:R-:W-:Y:S01]  /*0ee0*/  FFMA R37, R13.reuse, R41, R54 ;  /* 0x000000290d257223 */ /* 0x040fe20000000036 */
[C---:B------:R-:W-:Y:S01]  /*0ef0*/  FFMA R55, R13.reuse, R42, R55 ;  /* 0x0000002a0d377223 */ /* 0x040fe20000000037 */
[----:B------:R-:W-:Y:S01]  /*0f00*/  FFMA R12, R13, R43, R12 ;  /* 0x0000002b0d0c7223 */ /* 0x000fe2000000000c */
[C---:B----4-:R-:W-:Y:S01]  /*0f10*/  FFMA R13, R4.reuse, R32, R53 ;  /* 0x00000020040d7223 */ /* 0x050fe20000000035 */
[C---:B------:R-:W-:Y:S01]  /*0f20*/  FFMA R24, R4.reuse, R33, R24 ;  /* 0x0000002104187223 */ /* 0x040fe20000000018 */
[C---:B------:R-:W-:Y:S01]  /*0f30*/  FFMA R25, R4.reuse, R34, R25 ;  /* 0x0000002204197223 */ /* 0x040fe20000000019 */
[----:B------:R-:W-:Y:S01]  /*0f40*/  FFMA R56, R4, R35, R56 ;  /* 0x0000002304387223 */ /* 0x000fe20000000038 */
[----:B------:R-:W-:Y:S01]  /*0f50*/  FFMA R13, R40, R5, R13 ;  /* 0x00000005280d7223 */ /* 0x000fe2000000000d */
[C---:B------:R-:W-:Y:S01]  /*0f60*/  FFMA R41, R5.reuse, R41, R24 ;  /* 0x0000002905297223 */ /* 0x040fe20000000018 */
[C---:B------:R-:W-:Y:S01]  /*0f70*/  FFMA R53, R5.reuse, R42, R25 ;  /* 0x0000002a05357223 */ /* 0x040fe20000000019 */
[----:B------:R-:W-:Y:S01]  /*0f80*/  FFMA R40, R5, R43, R56 ;  /* 0x0000002b05287223 */ /* 0x000fe20000000038 */
[----:B------:R-:W-:Y:S01]  /*0f90*/  LDS.128 R32, [R21+0x800] ;  /* 0x0008000015207984 */ /* 0x000fe20000000c00 */
[----:B-1----:R-:W-:Y:S01]  /*0fa0*/  FFMA R57, R16, R30, R57 ;  /* 0x0000001e10397223 */ /* 0x002fe20000000039 */
[C---:B------:R-:W-:Y:S01]  /*0fb0*/  FFMA R42, R30.reuse, R17, R27 ;  /* 0x000000111e2a7223 */ /* 0x040fe2000000001b */
[-C--:B------:R-:W-:Y:S01]  /*0fc0*/  FFMA R54, R30, R18.reuse, R59 ;  /* 0x000000121e367223 */ /* 0x080fe2000000003b */
[----:B------:R-:W-:Y:S01]  /*0fd0*/  FFMA R43, R38, R18, R26 ;  /* 0x00000012262b7223 */ /* 0x000fe2000000001a */
[----:B------:R-:W-:Y:S01]  /*0fe0*/  FFMA R30, R30, R19, R36 ;  /* 0x000000131e1e7223 */ /* 0x000fe20000000024 */
[----:B------:R-:W1:Y:S01]  /*0ff0*/  LDS.128 R24, [R20+0x20] ;  /* 0x0000200014187984 */ /* 0x000e620000000c00 */
[-C--:B------:R-:W-:Y:S01]  /*1000*/  FFMA R36, R14, R17.reuse, R37 ;  /* 0x000000110e247223 */ /* 0x080fe20000000025 */
[----:B------:R-:W-:Y:S01]  /*1010*/  FFMA R5, R16, R38, R28 ;  /* 0x0000002610057223 */ /* 0x000fe2000000001c */
[C---:B------:R-:W-:Y:S01]  /*1020*/  FFMA R4, R38.reuse, R17, R61 ;  /* 0x0000001126047223 */ /* 0x040fe2000000003d */
[-C--:B------:R-:W-:Y:S01]  /*1030*/  FFMA R52, R38, R19.reuse, R52 ;  /* 0x0000001326347223 */ /* 0x080fe20000000034 */
[----:B------:R-:W-:Y:S01]  /*1040*/  FFMA R59, R16, R14, R29 ;  /* 0x0000000e103b7223 */ /* 0x000fe2000000001d */
[C---:B------:R-:W-:Y:S01]  /*1050*/  FFMA R55, R14.reuse, R18, R55 ;  /* 0x000000120e377223 */ /* 0x040fe20000000037 */
[----:B------:R-:W-:Y:S01]  /*1060*/  FFMA R12, R14, R19, R12 ;  /* 0x000000130e0c7223 */ /* 0x000fe2000000000c */
[----:B------:R-:W-:Y:S01]  /*1070*/  FFMA R13, R16, R6, R13 ;  /* 0x00000006100d7223 */ /* 0x000fe2000000000d */
[C---:B------:R-:W-:Y:S01]  /*1080*/  FFMA R14, R6.reuse, R17, R41 ;  /* 0x00000011060e7223 */ /* 0x040fe20000000029 */
[C---:B------:R-:W-:Y:S01]  /*1090*/  FFMA R53, R6.reuse, R18, R53 ;  /* 0x0000001206357223 */ /* 0x040fe20000000035 */
[----:B------:R-:W-:Y:S01]  /*10a0*/  FFMA R40, R6, R19, R40 ;  /* 0x0000001306287223 */ /* 0x000fe20000000028 */
[C---:B0-----:R-:W-:Y:S01]  /*10b0*/  FFMA R57, R8.reuse, R31, R57 ;  /* 0x0000001f08397223 */ /* 0x041fe20000000039 */
[C---:B------:R-:W-:Y:S01]  /*10c0*/  FFMA R42, R31.reuse, R9, R42 ;  /* 0x000000091f2a7223 */ /* 0x040fe2000000002a */
[CC--:B------:R-:W-:Y:S01]  /*10d0*/  FFMA R61, R31.reuse, R10.reuse, R54 ;  /* 0x0000000a1f3d7223 */ /* 0x0c0fe20000000036 */
[----:B------:R-:W-:Y:S01]  /*10e0*/  FFMA R6, R31, R11, R30 ;  /* 0x0000000b1f067223 */ /* 0x000fe2000000001e */
[----:B------:R-:W0:Y:S01]  /*10f0*/  LDS.128 R16, [R20+0x60] ;  /* 0x0000600014107984 */ /* 0x000e220000000c00 */
[----:B------:R-:W-:Y:S01]  /*1100*/  FFMA R41, R8, R39, R5 ;  /* 0x0000002708297223 */ /* 0x000fe20000000005 */
[C---:B------:R-:W-:Y:S01]  /*1110*/  FFMA R54, R39.reuse, R9, R4 ;  /* 0x0000000927367223 */ /* 0x040fe20000000004 */
[C---:B------:R-:W-:Y:S01]  /*1120*/  FFMA R43, R39.reuse, R10, R43 ;  /* 0x0000000a272b7223 */ /* 0x040fe2000000002b */
[----:B------:R-:W2:Y:S01]  /*1130*/  LDS.128 R28, [R20+0xa0] ;  /* 0x0000a000141c7984 */ /* 0x000ea20000000c00 */
[----:B------:R-:W-:Y:S01]  /*1140*/  FFMA R52, R39, R11, R52 ;  /* 0x0000000b27347223 */ /* 0x000fe20000000034 */
[----:B------:R-:W-:-:S02]  /*1150*/  FFMA R56, R15, R9, R36 ;  /* 0x000000090f387223 */ /* 0x000fc40000000024 */
[----:B------:R-:W3:Y:S01]  /*1160*/  LDS.128 R36, [R20+0xe0] ;  /* 0x0000e00014247984 */ /* 0x000ee20000000c00 */
[C---:B------:R-:W-:Y:S01]  /*1170*/  FFMA R59, R8.reuse, R15, R59 ;  /* 0x0000000f083b7223 */ /* 0x040fe2000000003b */
[CC--:B------:R-:W-:Y:S01]  /*1180*/  FFMA R55, R15.reuse, R10.reuse, R55 ;  /* 0x0000000a0f377223 */ /* 0x0c0fe20000000037 */
[----:B------:R-:W-:Y:S01]  /*1190*/  FFMA R58, R15, R11, R12 ;  /* 0x0000000b0f3a7223 */ /* 0x000fe2000000000c */
[----:B------:R-:W-:Y:S01]  /*11a0*/  FFMA R8, R8, R7, R13 ;  /* 0x0000000708087223 */ /* 0x000fe2000000000d */
[C---:B------:R-:W-:Y:S02]  /*11b0*/  FFMA R60, R7.reuse, R9, R14 ;  /* 0x00000009073c7223 */ /* 0x040fe4000000000e */
[----:B------:R-:W4:Y:S01]  /*11c0*/  LDS.128 R12, [R21+0x900] ;  /* 0x00090000150c7984 */ /* 0x000f220000000c00 */
[C---:B------:R-:W-:Y:S01]  /*11d0*/  FFMA R53, R7.reuse, R10, R53 ;  /* 0x0000000a07357223 */ /* 0x040fe20000000035 */
[----:B------:R-:W-:Y:S01]  /*11e0*/  FFMA R40, R7, R11, R40 ;  /* 0x0000000b07287223 */ /* 0x000fe20000000028 */
[C---:B-1----:R-:W-:Y:S01]  /*11f0*/  FFMA R57, R24.reuse, R32, R57 ;  /* 0x0000002018397223 */ /* 0x042fe20000000039 */
[C---:B------:R-:W-:Y:S01]  /*1200*/  FFMA R42, R24.reuse, R33, R42 ;  /* 0x00000021182a7223 */ /* 0x040fe2000000002a */
[C---:B------:R-:W-:Y:S01]  /*1210*/  FFMA R61, R24.reuse, R34, R61 ;  /* 0x00000022183d7223 */ /* 0x040fe2000000003d */
[----:B------:R-:W-:-:S02]  /*1220*/  FFMA R24, R24, R35, R6 ;  /* 0x0000002318187223 */ /* 0x000fc40000000006 */
[----:B------:R-:W1:Y:S01]  /*1230*/  LDS.128 R4, [R21+0xa00] ;  /* 0x000a000015047984 */ /* 0x000e620000000c00 */
[-C--:B0-----:R-:W-:Y:S01]  /*1240*/  FFMA R41, R16, R32.reuse, R41 ;  /* 0x0000002010297223 */ /* 0x081fe20000000029 */
[-C--:B--2---:R-:W-:Y:S01]  /*1250*/  FFMA R59, R28, R32.reuse, R59 ;  /* 0x000000201c3b7223 */ /* 0x084fe2000000003b */
[----:B---3--:R-:W-:Y:S02]  /*1260*/  FFMA R32, R36, R32, R8 ;  /* 0x0000002024207223 */ /* 0x008fe40000000008 */
[----:B------:R-:W0:Y:S01]  /*1270*/  LDS.128 R8, [R21+0xb00] ;  /* 0x000b000015087984 */ /* 0x000e220000000c00 */
[C---:B------:R-:W-:Y:S01]  /*1280*/  FFMA R54, R16.reuse, R33, R54 ;  /* 0x0000002110367223 */ /* 0x040fe20000000036 */
[CC--:B------:R-:W-:Y:S01]  /*1290*/  FFMA R43, R16.reuse, R34.reuse, R43 ;  /* 0x00000022102b7223 */ /* 0x0c0fe2000000002b */
[----:B------:R-:W-:Y:S01]  /*12a0*/  FFMA R52, R16, R35, R52 ;  /* 0x0000002310347223 */ /* 0x000fe20000000034 */
[-C--:B------:R-:W-:Y:S01]  /*12b0*/  FFMA R56, R28, R33.reuse, R56 ;  /* 0x000000211c387223 */ /* 0x080fe20000000038 */
[----:B------:R-:W-:Y:S01]  /*12c0*/  FFMA R60, R36, R33, R60 ;  /* 0x00000021243c7223 */ /* 0x000fe2000000003c */
[C---:B------:R-:W-:Y:S01]  /*12d0*/  FFMA R55, R28.reuse, R34, R55 ;  /* 0x000000221c377223 */ /* 0x040fe20000000037 */
[----:B------:R-:W-:Y:S01]  /*12e0*/  FFMA R58, R28, R35, R58 ;  /* 0x000000231c3a7223 */ /* 0x000fe2000000003a */
[----:B----4-:R-:W-:Y:S01]  /*12f0*/  FFMA R57, R12, R25, R57 ;  /* 0x000000190c397223 */ /* 0x010fe20000000039 */
[C---:B------:R-:W-:Y:S01]  /*1300*/  FFMA R33, R25.reuse, R13, R42 ;  /* 0x0000000d19217223 */ /* 0x040fe2000000002a */
[C---:B------:R-:W-:Y:S01]  /*1310*/  FFMA R61, R25.reuse, R14, R61 ;  /* 0x0000000e193d7223 */ /* 0x040fe2000000003d */
[----:B------:R-:W-:Y:S01]  /*1320*/  FFMA R24, R25, R15, R24 ;  /* 0x0000000f19187223 */ /* 0x000fe20000000018 */
[C---:B------:R-:W-:Y:S01]  /*1330*/  FFMA R53, R36.reuse, R34, R53 ;  /* 0x0000002224357223 */ /* 0x040fe20000000035 */
[----:B------:R-:W-:Y:S01]  /*1340*/  FFMA R40, R36, R35, R40 ;  /* 0x0000002324287223 */ /* 0x000fe20000000028 */
[C---:B------:R-:W-:Y:S01]  /*1350*/  FFMA R25, R17.reuse, R13, R54 ;  /* 0x0000000d11197223 */ /* 0x040fe20000000036 */
[C---:B------:R-:W-:Y:S01]  /*1360*/  FFMA R41, R12.reuse, R17, R41 ;  /* 0x000000110c297223 */ /* 0x040fe20000000029 */
[CC--:B------:R-:W-:Y:S01]  /*1370*/  FFMA R43, R17.reuse, R14.reuse, R43 ;  /* 0x0000000e112b7223 */ /* 0x0c0fe2000000002b */
[----:B------:R-:W-:Y:S01]  /*1380*/  FFMA R52, R17, R15, R52 ;  /* 0x0000000f11347223 */ /* 0x000fe20000000034 */
[----:B------:R-:W-:Y:S01]  /*1390*/  FFMA R59, R12, R29, R59 ;  /* 0x0000001d0c3b7223 */ /* 0x000fe2000000003b */
[C---:B------:R-:W-:Y:S01]  /*13a0*/  FFMA R35, R29.reuse, R13, R56 ;  /* 0x0000000d1d237223 */ /* 0x040fe20000000038 */
[C---:B------:R-:W-:Y:S01]  /*13b0*/  FFMA R55, R29.reuse, R14, R55 ;  /* 0x0000000e1d377223 */ /* 0x040fe20000000037 */
[----:B------:R-:W-:Y:S01]  /*13c0*/  FFMA R58, R29, R15, R58 ;  /* 0x0000000f1d3a7223 */ /* 0x000fe2000000003a */
[----:B-1----:R-:W-:Y:S01]  /*13d0*/  FFMA R57, R4, R26, R57 ;  /* 0x0000001a04397223 */ /* 0x002fe20000000039 */
[C---:B------:R-:W-:Y:S01]  /*13e0*/  FFMA R16, R26.reuse, R5, R33 ;  /* 0x000000051a107223 */ /* 0x040fe20000000021 */
[C---:B------:R-:W-:Y:S01]  /*13f0*/  FFMA R61, R26.reuse, R6, R61 ;  /* 0x000000061a3d7223 */ /* 0x040fe2000000003d */
[----:B------:R-:W-:Y:S01]  /*1400*/  FFMA R24, R26, R7, R24 ;  /* 0x000000071a187223 */ /* 0x000fe20000000018 */
[----:B------:R-:W-:Y:S01]  /*1410*/  FFMA R29, R12, R37, R32 ;  /* 0x000000250c1d7223 */ /* 0x000fe20000000020 */
[C---:B------:R-:W-:Y:S01]  /*1420*/  FFMA R17, R37.reuse, R13, R60 ;  /* 0x0000000d25117223 */ /* 0x040fe2000000003c */
[C---:B------:R-:W-:Y:S01]  /*1430*/  FFMA R53, R37.reuse, R14, R53 ;  /* 0x0000000e25357223 */ /* 0x040fe20000000035 */
[----:B------:R-:W-:Y:S01]  /*1440*/  FFMA R40, R37, R15, R40 ;  /* 0x0000000f25287223 */ /* 0x000fe20000000028 */
[----:B------:R-:W-:Y:S01]  /*1450*/  FFMA R26, R18, R5, R25 ;  /* 0x00000005121a7223 */ /* 0x000fe20000000019 */
[----:B------:R-:W-:Y:S01]  /*1460*/  FFMA R41, R4, R18, R41 ;  /* 0x0000001204297223 */ /* 0x000fe20000000029 */
[C---:B------:R-:W-:Y:S01]  /*1470*/  FFMA R43, R18.reuse, R6, R43 ;  /* 0x00000006122b7223 */ /* 0x040fe2000000002b */
[----:B------:R-:W-:Y:S01]  /*1480*/  FFMA R52, R18, R7, R52 ;  /* 0x0000000712347223 */ /* 0x000fe20000000034 */
[----:B------:R-:W-:Y:S01]  /*1490*/  FFMA R59, R4, R30, R59 ;  /* 0x0000001e043b7223 */ /* 0x000fe2000000003b */
[C---:B------:R-:W-:Y:S01]  /*14a0*/  FFMA R28, R30.reuse, R5, R35 ;  /* 0x000000051e1c7223 */ /* 0x040fe20000000023 */
        /* <DEDUP_REMOVED lines=10> */
[C---:B------:R-:W-:Y:S01]  /*1550*/  FFMA R41, R8.reuse, R19, R41 ;  /* 0x0000001308297223 */ /* 0x040fe20000000029 */
[C---:B------:R-:W-:Y:S01]  /*1560*/  FFMA R42, R19.reuse, R9, R26 ;  /* 0x00000009132a7223 */ /* 0x040fe2000000001a */
[CC--:B------:R-:W-:Y:S01]  /*1570*/  FFMA R43, R19.reuse, R10.reuse, R43 ;  /* 0x0000000a132b7223 */ /* 0x0c0fe2000000002b */
[----:B------:R-:W-:Y:S01]  /*1580*/  FFMA R52, R19, R11, R52 ;  /* 0x0000000b13347223 */ /* 0x000fe20000000034 */
[----:B------:R-:W-:Y:S04]  /*1590*/  LDS.128 R12, [R20+0x30] ;  /* 0x00003000140c7984 */ /* 0x000fe80000000c00 */
[----:B------:R-:W0:Y:S04]  /*15a0*/  LDS.128 R32, [R21+0xc00] ;  /* 0x000c000015207984 */ /* 0x000e280000000c00 */
[----:B------:R-:W1:Y:S04]  /*15b0*/  LDS.128 R4, [R20+0x70] ;  /* 0x0000700014047984 */ /* 0x000e680000000c00 */
[----:B------:R-:W2:Y:S04]  /*15c0*/  LDS.128 R16, [R20+0xb0] ;  /* 0x0000b00014107984 */ /* 0x000ea80000000c00 */
[----:B------:R-:W3:Y:S01]  /*15d0*/  LDS.128 R24, [R20+0xf0] ;  /* 0x0000f00014187984 */ /* 0x000ee20000000c00 */
[C---:B------:R-:W-:Y:S01]  /*15e0*/  FFMA R59, R8.reuse, R31, R59 ;  /* 0x0000001f083b7223 */ /* 0x040fe2000000003b */
[C---:B------:R-:W-:Y:S01]  /*15f0*/  FFMA R54, R31.reuse, R9, R28 ;  /* 0x000000091f367223 */ /* 0x040fe2000000001c */
[C---:B------:R-:W-:Y:S01]  /*1600*/  FFMA R55, R31.reuse, R10, R55 ;  /* 0x0000000a1f377223 */ /* 0x040fe20000000037 */
[----:B------:R-:W-:Y:S01]  /*1610*/  FFMA R58, R31, R11, R58 ;  /* 0x0000000b1f3a7223 */ /* 0x000fe2000000003a */
[----:B------:R-:W-:Y:S01]  /*1620*/  FFMA R37, R8, R39, R29 ;  /* 0x0000002708257223 */ /* 0x000fe2000000001d */
[----:B------:R-:W-:-:S02]  /*1630*/  FFMA R56, R39, R9, R30 ;  /* 0x0000000927387223 */ /* 0x000fc4000000001e */
[----:B------:R-:W4:Y:S01]  /*1640*/  LDS.128 R28, [R21+0xd00] ;  /* 0x000d0000151c7984 */ /* 0x000f220000000c00 */
[C---:B------:R-:W-:Y:S01]  /*1650*/  FFMA R53, R39.reuse, R10, R53 ;  /* 0x0000000a27357223 */ /* 0x040fe20000000035 */
[----:B------:R-:W-:Y:S02]  /*1660*/  FFMA R40, R39, R11, R40 ;  /* 0x0000000b27287223 */ /* 0x000fe40000000028 */
[----:B------:R-:W5:Y:S01]  /*1670*/  LDS.128 R8, [R21+0xe00] ;  /* 0x000e000015087984 */ /* 0x000f620000000c00 */
        /* <DEDUP_REMOVED lines=12> */
[C---:B---3--:R-:W-:Y:S01]  /*1740*/  FFMA R37, R24.reuse, R32, R37 ;  /* 0x0000002018257223 */ /* 0x048fe20000000025 */
[C---:B------:R-:W-:Y:S01]  /*1750*/  FFMA R56, R24.reuse, R33, R56 ;  /* 0x0000002118387223 */ /* 0x040fe20000000038 */
[C---:B------:R-:W-:Y:S01]  /*1760*/  FFMA R53, R24.reuse, R34, R53 ;  /* 0x0000002218357223 */ /* 0x040fe20000000035 */
[----:B------:R-:W-:-:S02]  /*1770*/  FFMA R40, R24, R35, R40 ;  /* 0x0000002318287223 */ /* 0x000fc40000000028 */
[----:B------:R-:W0:Y:S01]  /*1780*/  LDS.128 R32, [R21+0xf00] ;  /* 0x000f000015207984 */ /* 0x000e220000000c00 */
[----:B------:R-:W-:Y:S01]  /*1790*/  UIADD3 UR6, UPT, UPT, UR12, 0xf, URZ ;  /* 0x0000000f0c067890 */ /* 0x000fe2000fffe0ff */
[C---:B----4-:R-:W-:Y:S01]  /*17a0*/  FFMA R57, R28.reuse, R13, R57 ;  /* 0x0000000d1c397223 */ /* 0x050fe20000000039 */
[C---:B------:R-:W-:Y:S02]  /*17b0*/  FFMA R39, R13.reuse, R29, R36 ;  /* 0x0000001d0d277223 */ /* 0x040fe40000000024 */
[----:B------:R-:W-:Y:S01]  /*17c0*/  USHF.R.U32.HI UR6, URZ, 0x4, UR6 ;  /* 0x00000004ff067899 */ /* 0x000fe20008011606 */
[CC--:B------:R-:W-:Y:S01]  /*17d0*/  FFMA R61, R13.reuse, R30.reuse, R61 ;  /* 0x0000001e0d3d7223 */ /* 0x0c0fe2000000003d */
[----:B------:R-:W-:Y:S01]  /*17e0*/  FFMA R38, R13, R31, R38 ;  /* 0x0000001f0d267223 */ /* 0x000fe20000000026 */
[----:B------:R-:W-:Y:S01]  /*17f0*/  MOV R13, UR11 ;  /* 0x0000000b000d7c02 */ /* 0x000fe20008000f00 */
[----:B------:R-:W-:Y:S01]  /*1800*/  UIADD3 UR6, UPT, UPT, -UR6, 0x1, URZ ;  /* 0x0000000106067890 */ /* 0x000fe2000fffe1ff */
[C---:B------:R-:W-:Y:S01]  /*1810*/  FFMA R41, R28.reuse, R5, R41 ;  /* 0x000000051c297223 */ /* 0x040fe20000000029 */
[----:B------:R-:W-:Y:S01]  /*1820*/  FFMA R43, R5, R30, R43 ;  /* 0x0000001e052b7223 */ /* 0x000fe2000000002b */
[----:B------:R-:W-:Y:S01]  /*1830*/  LEA R50, R13, R50, 0x4 ;  /* 0x000000320d327211 */ /* 0x000fe200078e20ff */
[C---:B------:R-:W-:Y:S01]  /*1840*/  FFMA R13, R5.reuse, R29, R42 ;  /* 0x0000001d050d7223 */ /* 0x040fe2000000002a */
[----:B------:R-:W-:Y:S01]  /*1850*/  FFMA R52, R5, R31, R52 ;  /* 0x0000001f05347223 */ /* 0x000fe20000000034 */
[C---:B------:R-:W-:Y:S01]  /*1860*/  FFMA R59, R28.reuse, R17, R59 ;  /* 0x000000111c3b7223 */ /* 0x040fe2000000003b */
[----:B------:R-:W-:Y:S01]  /*1870*/  MOV R4, UR11 ;  /* 0x0000000b00047c02 */ /* 0x000fe20008000f00 */
[----:B------:R-:W-:Y:S01]  /*1880*/  FFMA R5, R17, R29, R54 ;  /* 0x0000001d11057223 */ /* 0x000fe20000000036 */
[----:B------:R-:W-:Y:S01]  /*1890*/  FFMA R37, R28, R25, R37 ;  /* 0x000000191c257223 */ /* 0x000fe20000000025 */
[----:B------:R-:W-:Y:S01]  /*18a0*/  UISETP.NE.AND UP0, UPT, UR6, URZ, UPT ;  /* 0x000000ff0600728c */ /* 0x000fe2000bf05270 */
[----:B------:R-:W-:Y:S01]  /*18b0*/  FFMA R29, R25, R29, R56 ;  /* 0x0000001d191d7223 */ /* 0x000fe20000000038 */
[-C--:B------:R-:W-:Y:S01]  /*18c0*/  FFMA R55, R17, R30.reuse, R55 ;  /* 0x0000001e11377223 */ /* 0x080fe20000000037 */
[----:B------:R-:W-:Y:S01]  /*18d0*/  FFMA R53, R25, R30, R53 ;  /* 0x0000001e19357223 */ /* 0x000fe20000000035 */
[-C--:B------:R-:W-:Y:S01]  /*18e0*/  FFMA R58, R17, R31.reuse, R58 ;  /* 0x0000001f113a7223 */ /* 0x080fe2000000003a */
[----:B------:R-:W-:Y:S01]  /*18f0*/  FFMA R40, R25, R31, R40 ;  /* 0x0000001f19287223 */ /* 0x000fe20000000028 */
[----:B-----5:R-:W-:Y:S01]  /*1900*/  FFMA R59, R8, R18, R59 ;  /* 0x00000012083b7223 */ /* 0x020fe2000000003b */
[----:B------:R-:W-:Y:S01]  /*1910*/  LEA R51, R4, R51, 0x4 ;  /* 0x0000003304337211 */ /* 0x000fe200078e20ff */
[C---:B------:R-:W-:Y:S01]  /*1920*/  FFMA R57, R8.reuse, R14, R57 ;  /* 0x0000000e08397223 */ /* 0x040fe20000000039 */
[----:B------:R-:W-:Y:S01]  /*1930*/  FFMA R17, R8, R6, R41 ;  /* 0x0000000608117223 */ /* 0x000fe20000000029 */
[C---:B------:R-:W-:Y:S01]  /*1940*/  FFMA R28, R6.reuse, R9, R13 ;  /* 0x00000009061c7223 */ /* 0x040fe2000000000d */
[C---:B------:R-:W-:Y:S01]  /*1950*/  FFMA R43, R6.reuse, R10, R43 ;  /* 0x0000000a062b7223 */ /* 0x040fe2000000002b */
[----:B------:R-:W-:Y:S01]  /*1960*/  FFMA R52, R6, R11, R52 ;  /* 0x0000000b06347223 */ /* 0x000fe20000000034 */
[----:B------:R-:W-:Y:S01]  /*1970*/  FFMA R37, R8, R26, R37 ;  /* 0x0000001a08257223 */ /* 0x000fe20000000025 */
[-C--:B------:R-:W-:Y:S01]  /*1980*/  FFMA R4, R14, R9.reuse, R39 ;  /* 0x000000090e047223 */ /* 0x080fe20000000027 */
[-C--:B------:R-:W-:Y:S01]  /*1990*/  FFMA R30, R18, R9.reuse, R5 ;  /* 0x00000009121e7223 */ /* 0x080fe20000000005 */
[----:B------:R-:W-:Y:S01]  /*19a0*/  FFMA R6, R26, R9, R29 ;  /* 0x000000091a067223 */ /* 0x000fe2000000001d */
[-C--:B------:R-:W-:Y:S01]  /*19b0*/  FFMA R61, R14, R10.reuse, R61 ;  /* 0x0000000a0e3d7223 */ /* 0x080fe2000000003d */
[-C--:B------:R-:W-:Y:S01]  /*19c0*/  FFMA R5, R18, R10.reuse, R55 ;  /* 0x0000000a12057223 */ /* 0x080fe20000000037 */
[----:B------:R-:W-:Y:S01]  /*19d0*/  FFMA R9, R26, R10, R53 ;  /* 0x0000000a1a097223 */ /* 0x000fe20000000035 */
[-C--:B------:R-:W-:Y:S01]  /*19e0*/  FFMA R38, R14, R11.reuse, R38 ;  /* 0x0000000b0e267223 */ /* 0x080fe20000000026 */
[-C--:B------:R-:W-:Y:S01]  /*19f0*/  FFMA R58, R18, R11.reuse, R58 ;  /* 0x0000000b123a7223 */ /* 0x080fe2000000003a */
[----:B------:R-:W-:Y:S01]  /*1a00*/  FFMA R26, R26, R11, R40 ;  /* 0x0000000b1a1a7223 */ /* 0x000fe20000000028 */
[C---:B0-----:R-:W-:Y:S01]  /*1a10*/  FFMA R55, R32.reuse, R19, R59 ;  /* 0x0000001320377223 */ /* 0x041fe2000000003b */
        /* <DEDUP_REMOVED lines=15> */
[----:B------:R-:W-:Y:S06]  /*1b10*/  BAR.SYNC.DEFER_BLOCKING 0x0 ;  /* 0x0000000000007b1d */ /* 0x000fec0000010000 */
[----:B------:R-:W-:Y:S05]  /*1b20*/  BRA.U !UP0, `(.L_x_21) ;  /* 0x0000001908187547 */ /* 0x000fea000b800000 */
[----:B------:R-:W-:Y:S01]  /*1b30*/  IADD3 R49, PT, PT, R49, 0x10, RZ ;  /* 0x0000001031317810 */ /* 0x000fe20007ffe0ff */
[----:B------:R-:W0:Y:S01]  /*1b40*/  LDCU UR7, c[0x0][0x3a0] ;  /* 0x00007400ff0777ac */ /* 0x000e220008000800 */
[----:B------:R-:W-:Y:S02]  /*1b50*/  IADD3 R48, PT, PT, R48, 0x10, RZ ;  /* 0x0000001030307810 */ /* 0x000fe40007ffe0ff */
[----:B------:R-:W-:Y:S01]  /*1b60*/  IADD3 R47, PT, PT, R47, 0x10, RZ ;  /* 0x000000102f2f7810 */ /* 0x000fe20007ffe0ff */
[----:B------:R-:W1:Y:S01]  /*1b70*/  LDCU UR10, c[0x0][0x398] ;  /* 0x00007300ff0a77ac */ /* 0x000e620008000800 */
[----:B------:R-:W-:Y:S02]  /*1b80*/  IADD3 R46, PT, PT, R46, 0x10, RZ ;  /* 0x000000102e2e7810 */ /* 0x000fe40007ffe0ff */
[----:B------:R-:W-:Y:S01]  /*1b90*/  IADD3 R45, PT, PT, R45, 0x10, RZ ;  /* 0x000000102d2d7810 */ /* 0x000fe20007ffe0ff */
[----:B------:R-:W2:Y:S01]  /*1ba0*/  LDCU UR11, c[0x0][0x39c] ;  /* 0x00007380ff0b77ac */ /* 0x000ea20008000800 */
[----:B------:R-:W-:-:S07]  /*1bb0*/  IADD3 R44, PT, PT, R44, 0x10, RZ ;  /* 0x000000102c2c7810 */ /* 0x000fce0007ffe0ff */
.L_x_22:
[----:B0-----:R-:W-:Y:S01]  /*1bc0*/  ISETP.GE.AND P0, PT, R44, UR7, PT ;  /* 0x000000072c007c0c */ /* 0x001fe2000bf06270 */
[----:B------:R-:W-:Y:S01]  /*1bd0*/  HFMA2 R25, -RZ, RZ, 0, 0 ;  /* 0x00000000ff197431 */ /* 0x000fe200000001ff */
[C---:B------:R-:W-:Y:S02]  /*1be0*/  IADD3 R4, PT, PT, R23.reuse, 0x1, RZ ;  /* 0x0000000117047810 */ /* 0x040fe40007ffe0ff */
[C---:B-1----:R-:W-:Y:S02]  /*1bf0*/  ISETP.GE.OR P2, PT, R23.reuse, UR10, P0 ;  /* 0x0000000a17007c0c */ /* 0x042fe40008746670 */
[----:B------:R-:W-:Y:S02]  /*1c00*/  ISETP.GE.OR P6, PT, R4, UR10, P0 ;  /* 0x0000000a04007c0c */ /* 0x000fe400087c6670 */
[C---:B------:R-:W-:Y:S02]  /*1c10*/  IADD3 R8, PT, PT, R23.reuse, 0x2, RZ ;  /* 0x0000000217087810 */ /* 0x040fe40007ffe0ff */
[----:B------:R-:W-:-:S02]  /*1c20*/  IADD3 R11, PT, PT, R23, 0x3, RZ ;  /* 0x00000003170b7810 */ /* 0x000fc40007ffe0ff */
[----:B------:R-:W-:Y:S02]  /*1c30*/  ISETP.GE.OR P5, PT, R8, UR10, P0 ;  /* 0x0000000a08007c0c */ /* 0x000fe400087a6670 */
[----:B------:R-:W-:-:S03]  /*1c40*/  ISETP.GE.OR P0, PT, R11, UR10, P0 ;  /* 0x0000000a0b007c0c */ /* 0x000fc60008706670 */
[----:B------:R-:W0:Y:S01]  /*1c50*/  @!P2 LDC.64 R6, c[0x0][0x380] ;  /* 0x0000e000ff06ab82 */ /* 0x000e220000000a00 */
[----:B------:R-:W-:Y:S02]  /*1c60*/  @!P2 IADD3 R9, P1, PT, R45, UR4, RZ ;  /* 0x000000042d09ac10 */ /* 0x000fe4000ff3e0ff */
[----:B------:R-:W-:Y:S02]  /*1c70*/  @!P6 IADD3 R11, P3, PT, R46, UR4, RZ ;  /* 0x000000042e0bec10 */ /* 0x000fe4000ff7e0ff */
[----:B------:R-:W-:Y:S02]  /*1c80*/  @!P2 IADD3.X R10, PT, PT, RZ, UR9, RZ, P1, !PT ;  /* 0x00000009ff0aac10 */ /* 0x000fe40008ffe4ff */
[----:B------:R-:W-:Y:S01]  /*1c90*/  @!P6 IADD3.X R12, PT, PT, RZ, UR9, RZ, P3, !PT ;  /* 0x00000009ff0cec10 */ /* 0x000fe20009ffe4ff */
[----:B------:R-:W1:Y:S01]  /*1ca0*/  @!P6 LDC.64 R4, c[0x0][0x380] ;  /* 0x0000e000ff04eb82 */ /* 0x000e620000000a00 */
[----:B0-----:R-:W-:-:S04]  /*1cb0*/  @!P2 LEA R8, P1, R9, R6, 0x2 ;  /* 0x000000060908a211 */ /* 0x001fc800078210ff */
[----:B------:R-:W-:-:S03]  /*1cc0*/  @!P2 LEA.HI.X R9, R9, R7, R10, 0x2, P1 ;  /* 0x000000070909a211 */ /* 0x000fc600008f140a */
[----:B------:R-:W0:Y:S01]  /*1cd0*/  @!P5 LDC.64 R6, c[0x0][0x380] ;  /* 0x0000e000ff06db82 */ /* 0x000e220000000a00 */
[----:B------:R-:W-:Y:S02]  /*1ce0*/  ISETP.GE.AND P1, PT, R49, UR7, PT ;  /* 0x0000000731007c0c */ /* 0x000fe4000bf26270 */
[C---:B-1----:R-:W-:Y:S01]  /*1cf0*/  @!P6 LEA R10, P3, R11.reuse, R4, 0x2 ;  /* 0x000000040b0ae211 */ /* 0x042fe200078610ff */
[----:B------:R1:W3:Y:S01]  /*1d00*/  @!P2 LDG.E R25, desc[UR14][R8.64] ;  /* 0x0000000e0819a981 */ /* 0x0002e2000c1e1900 */
[C---:B--2---:R-:W-:Y:S02]  /*1d10*/  ISETP.GE.OR P4, PT, R22.reuse, UR11, P1 ;  /* 0x0000000b16007c0c */ /* 0x044fe40008f86670 */
[----:B------:R-:W-:Y:S02]  /*1d20*/  @!P6 LEA.HI.X R11, R11, R5, R12, 0x2, P3 ;  /* 0x000000050b0be211 */ /* 0x000fe400018f140c */
[C---:B------:R-:W-:Y:S01]  /*1d30*/  IADD3 R12, PT, PT, R22.reuse, 0x1, RZ ;  /* 0x00000001160c7810 */ /* 0x040fe20007ffe0ff */
[----:B------:R-:W2:Y:S01]  /*1d40*/  @!P0 LDC.64 R4, c[0x0][0x380] ;  /* 0x0000e000ff048b82 */ /* 0x000ea20000000a00 */
[----:B------:R-:W-:-:S02]  /*1d50*/  IADD3 R13, PT, PT, R22, 0x2, RZ ;  /* 0x00000002160d7810 */ /* 0x000fc40007ffe0ff */
[----:B------:R-:W-:Y:S02]  /*1d60*/  ISETP.GE.OR P3, PT, R12, UR11, P1 ;  /* 0x0000000b0c007c0c */ /* 0x000fe40008f66670 */
[----:B------:R-:W-:Y:S02]  /*1d70*/  MOV R27, RZ ;  /* 0x000000ff001b7202 */ /* 0x000fe40000000f00 */
[----:B------:R-:W-:Y:S02]  /*1d80*/  IADD3 R12, PT, PT, R22, 0x3, RZ ;  /* 0x00000003160c7810 */ /* 0x000fe40007ffe0ff */
[----:B------:R-:W-:Y:S02]  /*1d90*/  ISETP.GE.OR P2, PT, R13, UR11, P1 ;  /* 0x0000000b0d007c0c */ /* 0x000fe40008f46670 */
[----:B------:R-:W-:Y:S01]  /*1da0*/  ISETP.GE.OR P1, PT, R12, UR11, P1 ;  /* 0x0000000b0c007c0c */ /* 0x000fe20008f26670 */
[----:B------:R4:W5:Y:S01]  /*1db0*/  @!P6 LDG.E R27, desc[UR14][R10.64] ;  /* 0x0000000e0a1be981 */ /* 0x000962000c1e1900 */
[----:B-1----:R-:W-:Y:S01]  /*1dc0*/  @!P5 IADD3 R8, P6, PT, R47, UR4, RZ ;  /* 0x000000042f08dc10 */ /* 0x002fe2000ffde0ff */
[----:B------:R-:W1:Y:S01]  /*1dd0*/  @!P4 LDC.64 R12, c[0x0][0x388] ;  /* 0x0000e200ff0ccb82 */ /* 0x000e620000000a00 */
[----:B------:R-:W-:-:S02]  /*1de0*/  HFMA2 R35, -RZ, RZ, 0, 0 ;  /* 0x00000000ff237431 */ /* 0x000fc400000001ff */
[----:B------:R-:W-:Y:S02]  /*1df0*/  @!P5 IADD3.X R9, PT, PT, RZ, UR9, RZ, P6, !PT ;  /* 0x00000009ff09dc10 */ /* 0x000fe4000b7fe4ff */
[----:B0-----:R-:W-:-:S04]  /*1e00*/  @!P5 LEA R14, P6, R8, R6, 0x2 ;  /* 0x00000006080ed211 */ /* 0x001fc800078c10ff */
[----:B------:R-:W-:Y:S01]  /*1e10*/  @!P5 LEA.HI.X R15, R8, R7, R9, 0x2, P6 ;  /* 0x00000007080fd211 */ /* 0x000fe200030f1409 */
[----:B----4-:R-:W0:Y:S01]  /*1e20*/  @!P1 LDC.64 R10, c[0x0][0x388] ;  /* 0x0000e200ff0a9b82 */ /* 0x010e220000000a00 */
[----:B------:R-:W-:-:S03]  /*1e30*/  @!P0 IADD3 R16, P6, PT, R48, UR4, RZ ;  /* 0x0000000430108c10 */ /* 0x000fc6000ffde0ff */
[----:B------:R4:W5:Y:S04]  /*1e40*/  @!P5 LDG.E R35, desc[UR14][R14.64] ;  /* 0x0000000e0e23d981 */ /* 0x000968000c1e1900 */
[----:B------:R-:W0:Y:S01]  /*1e50*/  @!P3 LDC.64 R6, c[0x0][0x388] ;  /* 0x0000e200ff06bb82 */ /* 0x000e220000000a00 */
[----:B------:R-:W-:Y:S02]  /*1e60*/  @!P0 IADD3.X R17, PT, PT, RZ, UR9, RZ, P6, !PT ;  /* 0x00000009ff118c10 */ /* 0x000fe4000b7fe4ff */
[----:B--2---:R-:W-:-:S05]  /*1e70*/  @!P0 LEA R4, P5, R16, R4, 0x2 ;  /* 0x0000000410048211 */ /* 0x004fca00078a10ff */
[----:B------:R-:W2:Y:S01]  /*1e80*/  @!P2 LDC.64 R8, c[0x0][0x388] ;  /* 0x0000e200ff08ab82 */ /* 0x000ea20000000a00 */
[----:B------:R-:W-:Y:S02]  /*1e90*/  @!P0 LEA.HI.X R5, R16, R5, R17, 0x2, P5 ;  /* 0x0000000510058211 */ /* 0x000fe400028f1411 */
[CC--:B------:R-:W-:Y:S01]  /*1ea0*/  @!P3 IADD3 R16, P6, PT, R22.reuse, R51.reuse, RZ ;  /* 0x000000331610b210 */ /* 0x0c0fe20007fde0ff */
[----:B------:R-:W-:Y:S01]  /*1eb0*/  HFMA2 R56, -RZ, RZ, 0, 0 ;  /* 0x00000000ff387431 */ /* 0x000fe200000001ff */
[----:B------:R-:W-:Y:S02]  /*1ec0*/  MOV R43, RZ ;  /* 0x000000ff002b7202 */ /* 0x000fe40000000f00 */
[----:B------:R-:W-:Y:S02]  /*1ed0*/  @!P3 LEA.HI.X.SX32 R17, R51, R0, 0x1, P6 ;  /* 0x000000003311b211 */ /* 0x000fe400030f0eff */
[-C--:B------:R-:W-:Y:S02]  /*1ee0*/  @!P2 IADD3 R18, P5, PT, R22, R51.reuse, RZ ;  /* 0x000000331612a210 */ /* 0x080fe40007fbe0ff */
[----:B------:R-:W-:Y:S01]  /*1ef0*/  @!P2 SHF.R.S32.HI R0, RZ, 0x1f, R22 ;  /* 0x0000001fff00a819 */ /* 0x000fe20000011416 */
[----:B-1----:R-:W-:Y:S01]  /*1f00*/  @!P4 IMAD.WIDE R12, R50, 0x4, R12 ;  /* 0x00000004320cc825 */ /* 0x002fe200078e020c */
[----:B------:R-:W5:Y:S01]  /*1f10*/  @!P0 LDG.E R43, desc[UR14][R4.64] ;  /* 0x0000000e042b8981 */ /* 0x000f62000c1e1900 */
[----:B----4-:R-:W-:-:S02]  /*1f20*/  @!P1 IADD3 R15, P0, PT, R22, R51, RZ ;  /* 0x00000033160f9210 */ /* 0x010fc40007f1e0ff */
[----:B------:R-:W-:Y:S01]  /*1f30*/  @!P2 LEA.HI.X.SX32 R14, R51, R0, 0x1, P5 ;  /* 0x00000000330ea211 */ /* 0x000fe200028f0eff */
[----:B------:R-:W4:Y:S01]  /*1f40*/  @!P4 LDG.E R56, desc[UR14][R12.64] ;  /* 0x0000000e0c38c981 */ /* 0x000f22000c1e1900 */
[----:B------:R-:W-:Y:S02]  /*1f50*/  @!P1 SHF.R.S32.HI R0, RZ, 0x1f, R22 ;  /* 0x0000001fff009819 */ /* 0x000fe40000011416 */
[----:B0-----:R-:W-:Y:S02]  /*1f60*/  @!P3 LEA R6, P4, R16, R6, 0x2 ;  /* 0x000000061006b211 */ /* 0x001fe400078810ff */
[----:B------:R-:W-:Y:S02]  /*1f70*/  @!P1 LEA R10, P6, R15, R10, 0x2 ;  /* 0x0000000a0f0a9211 */ /* 0x000fe400078c10ff */
[----:B--2---:R-:W-:Y:S02]  /*1f80*/  @!P2 LEA R8, P5, R18, R8, 0x2 ;  /* 0x000000081208a211 */ /* 0x004fe400078a10ff */
[----:B------:R-:W-:-:S02]  /*1f90*/  @!P1 LEA.HI.X.SX32 R24, R51, R0, 0x1, P0 ;  /* 0x0000000033189211 */ /* 0x000fc400000f0eff */
[----:B------:R-:W-:Y:S02]  /*1fa0*/  CS2R R60, SRZ ;  /* 0x00000000003c7805 */ /* 0x000fe4000001ff00 */
[----:B------:R-:W-:Y:S02]  /*1fb0*/  MOV R58, RZ ;  /* 0x000000ff003a7202 */ /* 0x000fe40000000f00 */
[----:B------:R-:W-:Y:S02]  /*1fc0*/  @!P3 LEA.HI.X R7, R16, R7, R17, 0x2, P4 ;  /* 0x000000071007b211 */ /* 0x000fe400020f1411 */
[----:B------:R-:W-:Y:S02]  /*1fd0*/  @!P2 LEA.HI.X R9, R18, R9, R14, 0x2, P5 ;  /* 0x000000091209a211 */ /* 0x000fe400028f140e */
[----:B------:R-:W-:Y:S01]  /*1fe0*/  @!P1 LEA.HI.X R11, R15, R11, R24, 0x2, P6 ;  /* 0x0000000b0f0b9211 */ /* 0x000fe200030f1418 */
[----:B------:R-:W2:Y:S04]  /*1ff0*/  @!P3 LDG.E R58, desc[UR14][R6.64+0x4] ;  /* 0x0000040e063ab981 */ /* 0x000ea8000c1e1900 */
[----:B------:R-:W2:Y:S04]  /*2000*/  @!P2 LDG.E R60, desc[UR14][R8.64+0x8] ;  /* 0x0000080e083ca981 */ /* 0x000ea8000c1e1900 */
[----:B------:R-:W2:Y:S04]  /*2010*/  @!P1 LDG.E R61, desc[UR14][R10.64+0xc] ;  /* 0x00000c0e0a3d9981 */ /* 0x000ea8000c1e1900 */
[----:B---3--:R-:W-:Y:S04]  /*2020*/  STS [R2], R25 ;  /* 0x0000001902007388 */ /* 0x008fe80000000800 */
[----:B-----5:R-:W-:Y:S04]  /*2030*/  STS [R2+0x40], R27 ;  /* 0x0000401b02007388 */ /* 0x020fe80000000800 */
[----:B------:R-:W-:Y:S04]  /*2040*/  STS [R2+0x80], R35 ;  /* 0x0000802302007388 */ /* 0x000fe80000000800 */
[----:B------:R-:W-:Y:S04]  /*2050*/  STS [R2+0xc0], R43 ;  /* 0x0000c02b02007388 */ /* 0x000fe80000000800 */
[----:B----4-:R-:W-:Y:S04]  /*2060*/  STS [R3], R56 ;  /* 0x0000003803007388 */ /* 0x010fe80000000800 */
        /* <DEDUP_REMOVED lines=9> */
[----:B------:R-:W4:Y:S01]  /*2100*/  LDS.128 R24, [R21+0x100] ;  /* 0x0001000015187984 */ /* 0x000f220000000c00 */
[C---:B0-----:R-:W-:Y:S01]  /*2110*/  FFMA R35, R36.reuse, R16, R41 ;  /* 0x0000001024237223 */ /* 0x041fe20000000029 */
[C---:B------:R-:W-:Y:S01]  /*2120*/  FFMA R56, R36.reuse, R17, R40 ;  /* 0x0000001124387223 */ /* 0x040fe20000000028 */
[C---:B------:R-:W-:Y:S01]  /*2130*/  FFMA R57, R36.reuse, R18, R57 ;  /* 0x0000001224397223 */ /* 0x040fe20000000039 */
[----:B------:R-:W-:-:S02]  /*2140*/  FFMA R36, R36, R19, R42 ;  /* 0x0000001324247223 */ /* 0x000fc4000000002a */
[----:B------:R-:W0:Y:S01]  /*2150*/  LDS.128 R40, [R21+0x200] ;  /* 0x0002000015287984 */ /* 0x000e220000000c00 */
[C---:B-1----:R-:W-:Y:S01]  /*2160*/  FFMA R29, R4.reuse, R16, R29 ;  /* 0x00000010041d7223 */ /* 0x042fe2000000001d */
[CC--:B------:R-:W-:Y:S01]  /*2170*/  FFMA R28, R4.reuse, R17.reuse, R28 ;  /* 0x00000011041c7223 */ /* 0x0c0fe2000000001c */
[----:B------:R-:W-:Y:S01]  /*2180*/  FFMA R31, R4, R18, R31 ;  /* 0x00000012041f7223 */ /* 0x000fe2000000001f */
[C---:B--2---:R-:W-:Y:S01]  /*2190*/  FFMA R55, R8.reuse, R16, R55 ;  /* 0x0000001008377223 */ /* 0x044fe20000000037 */
[CC--:B------:R-:W-:Y:S01]  /*21a0*/  FFMA R30, R8.reuse, R17.reuse, R30 ;  /* 0x00000011081e7223 */ /* 0x0c0fe2000000001e */
[----:B------:R-:W-:Y:S01]  /*21b0*/  FFMA R53, R8, R18, R53 ;  /* 0x0000001208357223 */ /* 0x000fe20000000035 */
[C---:B---3--:R-:W-:Y:S01]  /*21c0*/  FFMA R59, R12.reuse, R16, R59 ;  /* 0x000000100c3b7223 */ /* 0x048fe2000000003b */
[C---:B------:R-:W-:Y:S01]  /*21d0*/  FFMA R32, R12.reuse, R17, R32 ;  /* 0x000000110c207223 */ /* 0x040fe20000000020 */
[----:B------:R-:W-:Y:S01]  /*21e0*/  FFMA R33, R12, R18, R33 ;  /* 0x000000120c217223 */ /* 0x000fe20000000021 */
[-C--:B------:R-:W-:Y:S01]  /*21f0*/  FFMA R4, R4, R19.reuse, R52 ;  /* 0x0000001304047223 */ /* 0x080fe20000000034 */
[-C--:B------:R-:W-:Y:S01]  /*2200*/  FFMA R8, R8, R19.reuse, R54 ;  /* 0x0000001308087223 */ /* 0x080fe20000000036 */
[----:B------:R-:W-:-:S02]  /*2210*/  FFMA R12, R12, R19, R34 ;  /* 0x000000130c0c7223 */ /* 0x000fc40000000022 */
[----:B------:R-:W1:Y:S01]  /*2220*/  LDS.128 R16, [R21+0x300] ;  /* 0x0003000015107984 */ /* 0x000e620000000c00 */
[C---:B----4-:R-:W-:Y:S01]  /*2230*/  FFMA R61, R37.reuse, R25, R56 ;  /* 0x00000019253d7223 */ /* 0x050fe20000000038 */
[C---:B------:R-:W-:Y:S01]  /*2240*/  FFMA R35, R24.reuse, R37, R35 ;  /* 0x0000002518237223 */ /* 0x040fe20000000023 */
[CC--:B------:R-:W-:Y:S01]  /*2250*/  FFMA R57, R37.reuse, R26.reuse, R57 ;  /* 0x0000001a25397223 */ /* 0x0c0fe20000000039 */
[----:B------:R-:W-:Y:S01]  /*2260*/  FFMA R36, R37, R27, R36 ;  /* 0x0000001b25247223 */ /* 0x000fe20000000024 */
[C---:B------:R-:W-:Y:S01]  /*2270*/  FFMA R29, R24.reuse, R5, R29 ;  /* 0x00000005181d7223 */ /* 0x040fe2000000001d */
        /* <DEDUP_REMOVED lines=8> */
[----:B------:R-:W-:Y:S01]  /*2300*/  FFMA R59, R24, R13, R59 ;  /* 0x0000000d183b7223 */ /* 0x000fe2000000003b */
[C---:B------:R-:W-:Y:S01]  /*2310*/  FFMA R4, R13.reuse, R26, R33 ;  /* 0x0000001a0d047223 */ /* 0x040fe20000000021 */
[----:B------:R-:W-:-:S02]  /*2320*/  FFMA R12, R13, R27, R12 ;  /* 0x0000001b0d0c7223 */ /* 0x000fc4000000000c */
[----:B------:R-:W-:Y:S01]  /*2330*/  LDS.128 R24, [R20+0x10] ;  /* 0x0000100014187984 */ /* 0x000fe20000000c00 */
[CC--:B0-----:R-:W-:Y:S01]  /*2340*/  FFMA R52, R38.reuse, R41.reuse, R61 ;  /* 0x0000002926347223 */ /* 0x0c1fe2000000003d */
[----:B------:R-:W-:Y:S01]  /*2350*/  FFMA R61, R38, R42, R57 ;  /* 0x0000002a263d7223 */ /* 0x000fe20000000039 */
[----:B------:R-:W-:Y:S01]  /*2360*/  FFMA R57, R40, R6, R29 ;  /* 0x0000000628397223 */ /* 0x000fe2000000001d */
[C---:B------:R-:W-:Y:S01]  /*2370*/  FFMA R54, R6.reuse, R41, R37 ;  /* 0x0000002906367223 */ /* 0x040fe20000000025 */
[----:B------:R-:W-:Y:S01]  /*2380*/  FFMA R58, R6, R42, R31 ;  /* 0x0000002a063a7223 */ /* 0x000fe2000000001f */
[-C--:B------:R-:W-:Y:S01]  /*2390*/  FFMA R36, R38, R43.reuse, R36 ;  /* 0x0000002b26247223 */ /* 0x080fe20000000024 */
[----:B------:R-:W-:Y:S01]  /*23a0*/  FFMA R6, R6, R43, R28 ;  /* 0x0000002b06067223 */ /* 0x000fe2000000001c */
[C---:B------:R-:W-:Y:S01]  /*23b0*/  FFMA R13, R40.reuse, R38, R35 ;  /* 0x00000026280d7223 */ /* 0x040fe20000000023 */
[----:B------:R-:W0:Y:S01]  /*23c0*/  LDS.128 R28, [R21+0x400] ;  /* 0x00040000151c7984 */ /* 0x000e220000000c00 */
        /* <DEDUP_REMOVED lines=8> */
[C---:B-1----:R-:W-:Y:S01]  /*2450*/  FFMA R13, R16.reuse, R39, R13 ;  /* 0x00000027100d7223 */ /* 0x042fe2000000000d */
[C---:B------:R-:W-:Y:S01]  /*2460*/  FFMA R52, R39.reuse, R17, R52 ;  /* 0x0000001127347223 */ /* 0x040fe20000000034 */
[CC--:B------:R-:W-:Y:S01]  /*2470*/  FFMA R61, R39.reuse, R18.reuse, R61 ;  /* 0x00000012273d7223 */ /* 0x0c0fe2000000003d */
[----:B------:R-:W-:Y:S01]  /*2480*/  FFMA R14, R39, R19, R36 ;  /* 0x00000013270e7223 */ /* 0x000fe20000000024 */
[C---:B------:R-:W-:Y:S01]  /*2490*/  FFMA R57, R16.reuse, R7, R57 ;  /* 0x0000000710397223 */ /* 0x040fe20000000039 */
[C---:B------:R-:W-:Y:S01]  /*24a0*/  FFMA R54, R7.reuse, R17, R54 ;  /* 0x0000001107367223 */ /* 0x040fe20000000036 */
[CC--:B------:R-:W-:Y:S01]  /*24b0*/  FFMA R43, R7.reuse, R18.reuse, R58 ;  /* 0x00000012072b7223 */ /* 0x0c0fe2000000003a */
[----:B------:R-:W-:Y:S01]  /*24c0*/  FFMA R40, R7, R19, R6 ;  /* 0x0000001307287223 */ /* 0x000fe20000000006 */
[----:B------:R-:W1:Y:S04]  /*24d0*/  LDS.128 R32, [R20+0x50] ;  /* 0x0000500014207984 */ /* 0x000e680000000c00 */
[----:B------:R-:W2:Y:S04]  /*24e0*/  LDS.128 R36, [R20+0x90] ;  /* 0x0000900014247984 */ /* 0x000ea80000000c00 */
[----:B------:R-:W3:Y:S01]  /*24f0*/  LDS.128 R4, [R20+0xd0] ;  /* 0x0000d00014047984 */ /* 0x000ee20000000c00 */
[C---:B------:R-:W-:Y:S01]  /*2500*/  FFMA R55, R16.reuse, R11, R55 ;  /* 0x0000000b10377223 */ /* 0x040fe20000000037 */
[----:B------:R-:W-:Y:S01]  /*2510*/  FFMA R59, R16, R15, R59 ;  /* 0x0000000f103b7223 */ /* 0x000fe2000000003b */
[C---:B------:R-:W-:Y:S01]  /*2520*/  FFMA R56, R11.reuse, R17, R56 ;  /* 0x000000110b387223 */ /* 0x040fe20000000038 */
[CC--:B------:R-:W-:Y:S01]  /*2530*/  FFMA R53, R11.reuse, R18.reuse, R53 ;  /* 0x000000120b357223 */ /* 0x0c0fe20000000035 */
[----:B------:R-:W-:Y:S01]  /*2540*/  FFMA R42, R11, R19, R8 ;  /* 0x000000130b2a7223 */ /* 0x000fe20000000008 */
[C---:B------:R-:W-:Y:S01]  /*2550*/  FFMA R16, R15.reuse, R17, R10 ;  /* 0x000000110f107223 */ /* 0x040fe2000000000a */
[C---:B------:R-:W-:Y:S01]  /*2560*/  FFMA R17, R15.reuse, R18, R41 ;  /* 0x000000120f117223 */ /* 0x040fe20000000029 */
[----:B------:R-:W4:Y:S01]  /*2570*/  LDS.128 R8, [R21+0x500] ;  /* 0x0005000015087984 */ /* 0x000f220000000c00 */
[----:B------:R-:W-:Y:S01]  /*2580*/  FFMA R18, R15, R19, R12 ;  /* 0x000000130f127223 */ /* 0x000fe2000000000c */
[C---:B0-----:R-:W-:Y:S01]  /*2590*/  FFMA R41, R24.reuse, R28, R13 ;  /* 0x0000001c18297223 */ /* 0x041fe2000000000d */
[C---:B------:R-:W-:Y:S01]  /*25a0*/  FFMA R52, R24.reuse, R29, R52 ;  /* 0x0000001d18347223 */ /* 0x040fe20000000034 */
[C---:B------:R-:W-:Y:S01]  /*25b0*/  FFMA R61, R24.reuse, R30, R61 ;  /* 0x0000001e183d7223 */ /* 0x040fe2000000003d */
[----:B------:R-:W-:-:S02]  /*25c0*/  FFMA R24, R24, R31, R14 ;  /* 0x0000001f18187223 */ /* 0x000fc4000000000e */
[----:B------:R-:W0:Y:S01]  /*25d0*/  LDS.128 R12, [R21+0x600] ;  /* 0x00060000150c7984 */ /* 0x000e220000000c00 */
[CC--:B-1----:R-:W-:Y:S01]  /*25e0*/  FFMA R57, R32.reuse, R28.reuse, R57 ;  /* 0x0000001c20397223 */ /* 0x0c2fe20000000039 */
[-C--:B------:R-:W-:Y:S01]  /*25f0*/  FFMA R54, R32, R29.reuse, R54 ;  /* 0x0000001d20367223 */ /* 0x080fe20000000036 */
[CC--:B--2---:R-:W-:Y:S01]  /*2600*/  FFMA R55, R36.reuse, R28.reuse, R55 ;  /* 0x0000001c24377223 */ /* 0x0c4fe20000000037 */
[-C--:B------:R-:W-:Y:S01]  /*2610*/  FFMA R56, R36, R29.reuse, R56 ;  /* 0x0000001d24387223 */ /* 0x080fe20000000038 */
[C---:B---3--:R-:W-:Y:S01]  /*2620*/  FFMA R59, R4.reuse, R28, R59 ;  /* 0x0000001c043b7223 */ /* 0x048fe2000000003b */
[C---:B------:R-:W-:Y:S01]  /*2630*/  FFMA R28, R4.reuse, R29, R16 ;  /* 0x0000001d041c7223 */ /* 0x040fe20000000010 */
[CC--:B------:R-:W-:Y:S01]  /*2640*/  FFMA R29, R4.reuse, R30.reuse, R17 ;  /* 0x0000001e041d7223 */ /* 0x0c0fe20000000011 */
[-C--:B------:R-:W-:Y:S02]  /*2650*/  FFMA R4, R4, R31.reuse, R18 ;  /* 0x0000001f04047223 */ /* 0x080fe40000000012 */
[----:B------:R-:W1:Y:S01]  /*2660*/  LDS.128 R16, [R21+0x700] ;  /* 0x0007000015107984 */ /* 0x000e620000000c00 */
[CC--:B------:R-:W-:Y:S01]  /*2670*/  FFMA R43, R32.reuse, R30.reuse, R43 ;  /* 0x0000001e202b7223 */ /* 0x0c0fe2000000002b */
[-C--:B------:R-:W-:Y:S01]  /*2680*/  FFMA R40, R32, R31.reuse, R40 ;  /* 0x0000001f20287223 */ /* 0x080fe20000000028 */
[C---:B------:R-:W-:Y:S01]  /*2690*/  FFMA R42, R36.reuse, R31, R42 ;  /* 0x0000001f242a7223 */ /* 0x040fe2000000002a */
[----:B------:R-:W-:Y:S01]  /*26a0*/  FFMA R53, R36, R30, R53 ;  /* 0x0000001e24357223 */ /* 0x000fe20000000035 */
        /* <DEDUP_REMOVED lines=11> */
[----:B------:R-:W-:Y:S01]  /*2760*/  FFMA R42, R37, R11, R42 ;  /* 0x0000000b252a7223 */ /* 0x000fe2000000002a */
[----:B0-----:R-:W-:Y:S01]  /*2770*/  FFMA R57, R12, R34, R57 ;  /* 0x000000220c397223 */ /* 0x001fe20000000039 */
[C---:B------:R-:W-:Y:S01]  /*2780*/  FFMA R54, R34.reuse, R13, R54 ;  /* 0x0000000d22367223 */ /* 0x040fe20000000036 */
[C---:B------:R-:W-:Y:S01]  /*2790*/  FFMA R43, R34.reuse, R14, R43 ;  /* 0x0000000e222b7223 */ /* 0x040fe2000000002b */
[----:B------:R-:W-:Y:S01]  /*27a0*/  FFMA R40, R34, R15, R40 ;  /* 0x0000000f22287223 */ /* 0x000fe20000000028 */
[----:B------:R-:W-:Y:S01]  /*27b0*/  FFMA R59, R8, R5, R59 ;  /* 0x00000005083b7223 */ /* 0x000fe2000000003b */
[C---:B------:R-:W-:Y:S01]  /*27c0*/  FFMA R33, R5.reuse, R9, R28 ;  /* 0x0000000905217223 */ /* 0x040fe2000000001c */
[C---:B------:R-:W-:Y:S01]  /*27d0*/  FFMA R37, R5.reuse, R10, R29 ;  /* 0x0000000a05257223 */ /* 0x040fe2000000001d */
[----:B------:R-:W-:Y:S01]  /*27e0*/  FFMA R4, R5, R11, R4 ;  /* 0x0000000b05047223 */ /* 0x000fe20000000004 */
[C---:B------:R-:W-:Y:S01]  /*27f0*/  FFMA R32, R26.reuse, R13, R31 ;  /* 0x0000000d1a207223 */ /* 0x040fe2000000001f */
[----:B------:R-:W-:Y:S01]  /*2800*/  FFMA R24, R26, R15, R24 ;  /* 0x0000000f1a187223 */ /* 0x000fe20000000018 */
[-C--:B------:R-:W-:Y:S01]  /*2810*/  FFMA R34, R38, R13.reuse, R25 ;  /* 0x0000000d26227223 */ /* 0x080fe20000000019 */
[----:B------:R-:W-:Y:S01]  /*2820*/  FFMA R41, R12, R26, R41 ;  /* 0x0000001a0c297223 */ /* 0x000fe20000000029 */
[----:B------:R-:W-:Y:S01]  /*2830*/  FFMA R61, R26, R14, R61 ;  /* 0x0000000e1a3d7223 */ /* 0x000fe2000000003d */
[----:B------:R-:W-:Y:S01]  /*2840*/  LDS.128 R8, [R20+0x20] ;  /* 0x0000200014087984 */ /* 0x000fe20000000c00 */
[----:B------:R-:W-:Y:S01]  /*2850*/  FFMA R59, R12, R6, R59 ;  /* 0x000000060c3b7223 */ /* 0x000fe2000000003b */
[----:B------:R-:W-:-:S02]  /*2860*/  FFMA R36, R6, R13, R33 ;  /* 0x0000000d06247223 */ /* 0x000fc40000000021 */
[----:B------:R-:W0:Y:S01]  /*2870*/  LDS.128 R28, [R21+0x800] ;  /* 0x00080000151c7984 */ /* 0x000e220000000c00 */
[C---:B------:R-:W-:Y:S01]  /*2880*/  FFMA R5, R6.reuse, R14, R37 ;  /* 0x0000000e06057223 */ /* 0x040fe20000000025 */
[-C--:B------:R-:W-:Y:S01]  /*2890*/  FFMA R4, R6, R15.reuse, R4 ;  /* 0x0000000f06047223 */ /* 0x080fe20000000004 */
        /* <DEDUP_REMOVED lines=12> */
[----:B------:R-:W1:Y:S04]  /*2960*/  LDS.128 R12, [R20+0x60] ;  /* 0x00006000140c7984 */ /* 0x000e680000000c00 */
[----:B------:R-:W2:Y:S04]  /*2970*/  LDS.128 R24, [R20+0xa0] ;  /* 0x0000a00014187984 */ /* 0x000ea80000000c00 */
[----:B------:R-:W3:Y:S01]  /*2980*/  LDS.128 R32, [R20+0xe0] ;  /* 0x0000e00014207984 */ /* 0x000ee20000000c00 */
[C---:B------:R-:W-:Y:S01]  /*2990*/  FFMA R55, R16.reuse, R39, R55 ;  /* 0x0000002710377223 */ /* 0x040fe20000000037 */
[----:B------:R-:W-:Y:S01]  /*29a0*/  FFMA R59, R16, R7, R59 ;  /* 0x00000007103b7223 */ /* 0x000fe2000000003b */
[C---:B------:R-:W-:Y:S01]  /*29b0*/  FFMA R53, R39.reuse, R18, R53 ;  /* 0x0000001227357223 */ /* 0x040fe20000000035 */
[----:B------:R-:W-:Y:S01]  /*29c0*/  FFMA R42, R39, R19, R42 ;  /* 0x00000013272a7223 */ /* 0x000fe2000000002a */
[----:B------:R-:W-:-:S02]  /*29d0*/  FFMA R16, R7, R17, R36 ;  /* 0x0000001107107223 */ /* 0x000fc40000000024 */
[----:B------:R-:W4:Y:S01]  /*29e0*/  LDS.128 R36, [R21+0x900] ;  /* 0x0009000015247984 */ /* 0x000f220000000c00 */
[C---:B------:R-:W-:Y:S01]  /*29f0*/  FFMA R17, R7.reuse, R18, R5 ;  /* 0x0000001207117223 */ /* 0x040fe20000000005 */
[----:B------:R-:W-:Y:S01]  /*2a00*/  FFMA R18, R7, R19, R4 ;  /* 0x0000001307127223 */ /* 0x000fe20000000004 */
[C---:B0-----:R-:W-:Y:S02]  /*2a10*/  FFMA R58, R8.reuse, R29, R6 ;  /* 0x0000001d083a7223 */ /* 0x041fe40000000006 */
[----:B------:R-:W0:Y:S01]  /*2a20*/  LDS.128 R4, [R21+0xa00] ;  /* 0x000a000015047984 */ /* 0x000e220000000c00 */
[C---:B------:R-:W-:Y:S01]  /*2a30*/  FFMA R41, R8.reuse, R28, R41 ;  /* 0x0000001c08297223 */ /* 0x040fe20000000029 */
[C---:B------:R-:W-:Y:S01]  /*2a40*/  FFMA R61, R8.reuse, R30, R61 ;  /* 0x0000001e083d7223 */ /* 0x040fe2000000003d */
[----:B------:R-:W-:Y:S01]  /*2a50*/  FFMA R52, R8, R31, R52 ;  /* 0x0000001f08347223 */ /* 0x000fe20000000034 */
[-C--:B-1----:R-:W-:Y:S01]  /*2a60*/  FFMA R54, R12, R29.reuse, R54 ;  /* 0x0000001d0c367223 */ /* 0x082fe20000000036 */
[-C--:B--2---:R-:W-:Y:S01]  /*2a70*/  FFMA R56, R24, R29.reuse, R56 ;  /* 0x0000001d18387223 */ /* 0x084fe20000000038 */
[C---:B---3--:R-:W-:Y:S01]  /*2a80*/  FFMA R8, R32.reuse, R29, R16 ;  /* 0x0000001d20087223 */ /* 0x048fe20000000010 */
[C---:B------:R-:W-:Y:S01]  /*2a90*/  FFMA R59, R32.reuse, R28, R59 ;  /* 0x0000001c203b7223 */ /* 0x040fe2000000003b */
[C---:B------:R-:W-:Y:S01]  /*2aa0*/  FFMA R29, R32.reuse, R30, R17 ;  /* 0x0000001e201d7223 */ /* 0x040fe20000000011 */
[----:B------:R-:W-:-:S02]  /*2ab0*/  FFMA R32, R32, R31, R18 ;  /* 0x0000001f20207223 */ /* 0x000fc40000000012 */
[----:B------:R-:W1:Y:S01]  /*2ac0*/  LDS.128 R16, [R21+0xb00] ;  /* 0x000b000015107984 */ /* 0x000e620000000c00 */
[C---:B------:R-:W-:Y:S01]  /*2ad0*/  FFMA R43, R12.reuse, R30, R43 ;  /* 0x0000001e0c2b7223 */ /* 0x040fe2000000002b */
[CC--:B------:R-:W-:Y:S01]  /*2ae0*/  FFMA R57, R12.reuse, R28.reuse, R57 ;  /* 0x0000001c0c397223 */ /* 0x0c0fe20000000039 */
[-C--:B------:R-:W-:Y:S01]  /*2af0*/  FFMA R40, R12, R31.reuse, R40 ;  /* 0x0000001f0c287223 */ /* 0x080fe20000000028 */
[C---:B------:R-:W-:Y:S01]  /*2b00*/  FFMA R55, R24.reuse, R28, R55 ;  /* 0x0000001c18377223 */ /* 0x040fe20000000037 */
[C---:B------:R-:W-:Y:S01]  /*2b10*/  FFMA R53, R24.reuse, R30, R53 ;  /* 0x0000001e18357223 */ /* 0x040fe20000000035 */
[----:B------:R-:W-:Y:S01]  /*2b20*/  FFMA R42, R24, R31, R42 ;  /* 0x0000001f182a7223 */ /* 0x000fe2000000002a */
[C---:B----4-:R-:W-:Y:S01]  /*2b30*/  FFMA R41, R36.reuse, R9, R41 ;  /* 0x0000000924297223 */ /* 0x050fe20000000029 */
[C---:B------:R-:W-:Y:S01]  /*2b40*/  FFMA R31, R9.reuse, R37, R58 ;  /* 0x00000025091f7223 */ /* 0x040fe2000000003a */
[CC--:B------:R-:W-:Y:S01]  /*2b50*/  FFMA R61, R9.reuse, R38.reuse, R61 ;  /* 0x00000026093d7223 */ /* 0x0c0fe2000000003d */
[----:B------:R-:W-:Y:S01]  /*2b60*/  FFMA R52, R9, R39, R52 ;  /* 0x0000002709347223 */ /* 0x000fe20000000034 */
[CC--:B------:R-:W-:Y:S01]  /*2b70*/  FFMA R43, R13.reuse, R38.reuse, R43 ;  /* 0x000000260d2b7223 */ /* 0x0c0fe2000000002b */
[C---:B------:R-:W-:Y:S01]  /*2b80*/  FFMA R57, R36.reuse, R13, R57 ;  /* 0x0000000d24397223 */ /* 0x040fe20000000039 */
        /* <DEDUP_REMOVED lines=10> */
[----:B0-----:R-:W-:Y:S01]  /*2c30*/  FFMA R33, R4, R10, R41 ;  /* 0x0000000a04217223 */ /* 0x001fe20000000029 */
[C---:B------:R-:W-:Y:S01]  /*2c40*/  FFMA R8, R10.reuse, R5, R31 ;  /* 0x000000050a087223 */ /* 0x040fe2000000001f */
[CC--:B------:R-:W-:Y:S01]  /*2c50*/  FFMA R61, R10.reuse, R6.reuse, R61 ;  /* 0x000000060a3d7223 */ /* 0x0c0fe2000000003d */
[----:B------:R-:W-:Y:S01]  /*2c60*/  FFMA R52, R10, R7, R52 ;  /* 0x000000070a347223 */ /* 0x000fe20000000034 */
[----:B------:R-:W-:Y:S01]  /*2c70*/  FFMA R10, R14, R6, R43 ;  /* 0x000000060e0a7223 */ /* 0x000fe2000000002b */
[-C--:B------:R-:W-:Y:S01]  /*2c80*/  FFMA R24, R34, R5.reuse, R25 ;  /* 0x0000000522187223 */ /* 0x080fe20000000019 */
[----:B------:R-:W-:Y:S01]  /*2c90*/  FFMA R57, R4, R14, R57 ;  /* 0x0000000e04397223 */ /* 0x000fe20000000039 */
[-C--:B------:R-:W-:Y:S01]  /*2ca0*/  FFMA R54, R14, R5.reuse, R54 ;  /* 0x000000050e367223 */ /* 0x080fe20000000036 */
[----:B------:R-:W-:Y:S01]  /*2cb0*/  FFMA R55, R4, R26, R55 ;  /* 0x0000001a04377223 */ /* 0x000fe20000000037 */
[C---:B------:R-:W-:Y:S01]  /*2cc0*/  FFMA R12, R26.reuse, R5, R9 ;  /* 0x000000051a0c7223 */ /* 0x040fe20000000009 */
[----:B------:R-:W-:Y:S01]  /*2cd0*/  FFMA R53, R26, R6, R53 ;  /* 0x000000061a357223 */ /* 0x000fe20000000035 */
[----:B------:R-:W-:Y:S01]  /*2ce0*/  FFMA R59, R4, R34, R59 ;  /* 0x00000022043b7223 */ /* 0x000fe2000000003b */
[C---:B------:R-:W-:Y:S01]  /*2cf0*/  FFMA R25, R34.reuse, R6, R13 ;  /* 0x0000000622197223 */ /* 0x040fe2000000000d */
[-C--:B------:R-:W-:Y:S01]  /*2d00*/  FFMA R32, R34, R7.reuse, R32 ;  /* 0x0000000722207223 */ /* 0x080fe20000000020 */
[-C--:B------:R-:W-:Y:S01]  /*2d10*/  FFMA R14, R14, R7.reuse, R40 ;  /* 0x000000070e0e7223 */ /* 0x080fe20000000028 */
[----:B------:R-:W-:Y:S01]  /*2d20*/  LDS.128 R28, [R20+0x30] ;  /* 0x00003000141c7984 */ /* 0x000fe20000000c00 */
[----:B------:R-:W-:Y:S01]  /*2d30*/  FFMA R26, R26, R7, R42 ;  /* 0x000000071a1a7223 */ /* 0x000fe2000000002a */
[C---:B-1----:R-:W-:Y:S01]  /*2d40*/  FFMA R33, R16.reuse, R11, R33 ;  /* 0x0000000b10217223 */ /* 0x042fe20000000021 */
[C---:B------:R-:W-:Y:S01]  /*2d50*/  FFMA R34, R11.reuse, R17, R8 ;  /* 0x000000110b227223 */ /* 0x040fe20000000008 */
[----:B------:R-:W0:Y:S01]  /*2d60*/  LDS.128 R36, [R21+0xc00] ;  /* 0x000c000015247984 */ /* 0x000e220000000c00 */
[CC--:B------:R-:W-:Y:S01]  /*2d70*/  FFMA R61, R11.reuse, R18.reuse, R61 ;  /* 0x000000120b3d7223 */ /* 0x0c0fe2000000003d */
[----:B------:R-:W-:Y:S01]  /*2d80*/  FFMA R52, R11, R19, R52 ;  /* 0x000000130b347223 */ /* 0x000fe20000000034 */
[C---:B------:R-:W-:Y:S01]  /*2d90*/  FFMA R58, R15.reuse, R18, R10 ;  /* 0x000000120f3a7223 */ /* 0x040fe2000000000a */
[----:B------:R-:W1:Y:S04]  /*2da0*/  LDS.128 R40, [R20+0x70] ;  /* 0x0000700014287984 */ /* 0x000e680000000c00 */
[----:B------:R-:W2:Y:S04]  /*2db0*/  LDS.128 R4, [R20+0xb0] ;  /* 0x0000b00014047984 */ /* 0x000ea80000000c00 */
[----:B------:R-:W3:Y:S01]  /*2dc0*/  LDS.128 R8, [R20+0xf0] ;  /* 0x0000f00014087984 */ /* 0x000ee20000000c00 */
[----:B------:R-:W-:Y:S01]  /*2dd0*/  FFMA R57, R16, R15, R57 ;  /* 0x0000000f10397223 */ /* 0x000fe20000000039 */
[C---:B------:R-:W-:Y:S01]  /*2de0*/  FFMA R54, R15.reuse, R17, R54 ;  /* 0x000000110f367223 */ /* 0x040fe20000000036 */
[----:B------:R-:W-:Y:S01]  /*2df0*/  FFMA R60, R15, R19, R14 ;  /* 0x000000130f3c7223 */ /* 0x000fe2000000000e */
[----:B------:R-:W-:-:S02]  /*2e00*/  FFMA R56, R27, R17, R12 ;  /* 0x000000111b387223 */ /* 0x000fc4000000000c */
[----:B------:R-:W4:Y:S01]  /*2e10*/  LDS.128 R12, [R21+0xd00] ;  /* 0x000d0000150c7984 */ /* 0x000f220000000c00 */
[C---:B------:R-:W-:Y:S01]  /*2e20*/  FFMA R55, R16.reuse, R27, R55 ;  /* 0x0000001b10377223 */ /* 0x040fe20000000037 */
[CC--:B------:R-:W-:Y:S01]  /*2e30*/  FFMA R53, R27.reuse, R18.reuse, R53 ;  /* 0x000000121b357223 */ /* 0x0c0fe20000000035 */
[----:B------:R-:W-:Y:S01]  /*2e40*/  FFMA R26, R27, R19, R26 ;  /* 0x000000131b1a7223 */ /* 0x000fe2000000001a */
[----:B------:R-:W-:Y:S01]  /*2e50*/  FFMA R59, R16, R35, R59 ;  /* 0x00000023103b7223 */ /* 0x000fe2000000003b */
[C---:B------:R-:W-:Y:S01]  /*2e60*/  FFMA R24, R35.reuse, R17, R24 ;  /* 0x0000001123187223 */ /* 0x040fe20000000018 */
[C---:B------:R-:W-:Y:S01]  /*2e70*/  FFMA R25, R35.reuse, R18, R25 ;  /* 0x0000001223197223 */ /* 0x040fe20000000019 */
[----:B------:R-:W-:Y:S02]  /*2e80*/  FFMA R32, R35, R19, R32 ;  /* 0x0000001323207223 */ /* 0x000fe40000000020 */
[----:B------:R-:W5:Y:S01]  /*2e90*/  LDS.128 R16, [R21+0xe00] ;  /* 0x000e000015107984 */ /* 0x000f620000000c00 */
[C---:B0-----:R-:W-:Y:S01]  /*2ea0*/  FFMA R33, R28.reuse, R36, R33 ;  /* 0x000000241c217223 */ /* 0x041fe20000000021 */
[C---:B------:R-:W-:Y:S01]  /*2eb0*/  FFMA R34, R28.reuse, R37, R34 ;  /* 0x000000251c227223 */ /* 0x040fe20000000022 */
[C---:B------:R-:W-:Y:S01]  /*2ec0*/  FFMA R61, R28.reuse, R38, R61 ;  /* 0x000000261c3d7223 */ /* 0x040fe2000000003d */
[----:B------:R-:W-:Y:S01]  /*2ed0*/  FFMA R52, R28, R39, R52 ;  /* 0x000000271c347223 */ /* 0x000fe20000000034 */
[-C--:B-1----:R-:W-:Y:S01]  /*2ee0*/  FFMA R54, R40, R37.reuse, R54 ;  /* 0x0000002528367223 */ /* 0x082fe20000000036 */
[C---:B--2---:R-:W-:Y:S01]  /*2ef0*/  FFMA R55, R4.reuse, R36, R55 ;  /* 0x0000002404377223 */ /* 0x044fe20000000037 */
[C---:B------:R-:W-:Y:S01]  /*2f00*/  FFMA R56, R4.reuse, R37, R56 ;  /* 0x0000002504387223 */ /* 0x040fe20000000038 */
[CC--:B------:R-:W-:Y:S01]  /*2f10*/  FFMA R53, R4.reuse, R38.reuse, R53 ;  /* 0x0000002604357223 */ /* 0x0c0fe20000000035 */
[----:B------:R-:W-:Y:S01]  /*2f20*/  FFMA R4, R4, R39, R26 ;  /* 0x0000002704047223 */ /* 0x000fe2000000001a */
[C---:B---3--:R-:W-:Y:S01]  /*2f30*/  FFMA R28, R8.reuse, R37, R24 ;  /* 0x00000025081c7223 */ /* 0x048fe20000000018 */
[----:B------:R-:W-:-:S02]  /*2f40*/  FFMA R37, R8, R38, R25 ;  /* 0x0000002608257223 */ /* 0x000fc40000000019 */
[----:B------:R-:W0:Y:S01]  /*2f50*/  LDS.128 R24, [R21+0xf00] ;  /* 0x000f000015187984 */ /* 0x000e220000000c00 */
[-C--:B------:R-:W-:Y:S01]  /*2f60*/  FFMA R60, R40, R39.reuse, R60 ;  /* 0x00000027283c7223 */ /* 0x080fe2000000003c */
[----:B------:R-:W-:Y:S01]  /*2f70*/  FFMA R32, R8, R39, R32 ;  /* 0x0000002708207223 */ /* 0x000fe20000000020 */
[----:B----4-:R-:W-:Y:S01]  /*2f80*/  FFMA R33, R12, R29, R33 ;  /* 0x0000001d0c217223 */ /* 0x010fe20000000021 */
[C---:B------:R-:W-:Y:S01]  /*2f90*/  FFMA R39, R29.reuse, R13, R34 ;  /* 0x0000000d1d277223 */ /* 0x040fe20000000022 */
[C---:B------:R-:W-:Y:S01]  /*2fa0*/  FFMA R61, R29.reuse, R14, R61 ;  /* 0x0000000e1d3d7223 */ /* 0x040fe2000000003d */
[----:B------:R-:W-:Y:S01]  /*2fb0*/  FFMA R52, R29, R15, R52 ;  /* 0x0000000f1d347223 */ /* 0x000fe20000000034 */
[----:B------:R-:W-:Y:S01]  /*2fc0*/  MOV R29, UR11 ;  /* 0x0000000b001d7c02 */ /* 0x000fe20008000f00 */
[C---:B------:R-:W-:Y:S01]  /*2fd0*/  FFMA R57, R40.reuse, R36, R57 ;  /* 0x0000002428397223 */ /* 0x040fe20000000039 */
[----:B------:R-:W-:Y:S01]  /*2fe0*/  FFMA R35, R40, R38, R58 ;  /* 0x0000002628237223 */ /* 0x000fe2000000003a */
[----:B------:R-:W-:Y:S01]  /*2ff0*/  UIADD3 UR6, UPT, UPT, UR6, 0x1, URZ ;  /* 0x0000000106067890 */ /* 0x000fe2000fffe0ff */
[----:B------:R-:W-:Y:S01]  /*3000*/  FFMA R59, R8, R36, R59 ;  /* 0x00000024083b7223 */ /* 0x000fe2000000003b */
[----:B------:R-:W-:Y:S01]  /*3010*/  LEA R50, R29, R50, 0x4 ;  /* 0x000000321d327211 */ /* 0x000fe200078e20ff */
[C---:B------:R-:W-:Y:S01]  /*3020*/  FFMA R57, R12.reuse, R41, R57 ;  /* 0x000000290c397223 */ /* 0x040fe20000000039 */
[C---:B------:R-:W-:Y:S01]  /*3030*/  FFMA R29, R41.reuse, R13, R54 ;  /* 0x0000000d291d7223 */ /* 0x040fe20000000036 */
[CC--:B------:R-:W-:Y:S01]  /*3040*/  FFMA R35, R41.reuse, R14.reuse, R35 ;  /* 0x0000000e29237223 */ /* 0x0c0fe20000000023 */
[----:B------:R-:W-:Y:S01]  /*3050*/  FFMA R60, R41, R15, R60 ;  /* 0x0000000f293c7223 */ /* 0x000fe2000000003c */
[----:B------:R-:W-:Y:S01]  /*3060*/  UISETP.NE.AND UP0, UPT, UR6, URZ, UPT ;  /* 0x000000ff0600728c */ /* 0x000fe2000bf05270 */
        /* <DEDUP_REMOVED lines=8> */
[----:B-----5:R-:W-:Y:S01]  /*30f0*/  FFMA R33, R16, R30, R33 ;  /* 0x0000001e10217223 */ /* 0x020fe20000000021 */
        /* <DEDUP_REMOVED lines=8> */
[CC--:B------:R-:W-:Y:S01]  /*3180*/  FFMA R6, R10.reuse, R17.reuse, R13 ;  /* 0x000000110a067223 */ /* 0x0c0fe2000000000d */
[----:B------:R-:W-:Y:S01]  /*3190*/  FFMA R37, R10, R18, R37 ;  /* 0x000000120a257223 */ /* 0x000fe20000000025 */
[----:B------:R-:W-:Y:S01]  /*31a0*/  MOV R8, UR11 ;  /* 0x0000000b00087c02 */ /* 0x000fe20008000f00 */
[----:B------:R-:W-:Y:S01]  /*31b0*/  FFMA R5, R16, R42, R57 ;  /* 0x0000002a10057223 */ /* 0x000fe20000000039 */
[C---:B------:R-:W-:Y:S01]  /*31c0*/  FFMA R28, R42.reuse, R17, R29 ;  /* 0x000000112a1c7223 */ /* 0x040fe2000000001d */
[C---:B------:R-:W-:Y:S01]  /*31d0*/  FFMA R35, R42.reuse, R18, R35 ;  /* 0x000000122a237223 */ /* 0x040fe20000000023 */
[-C--:B------:R-:W-:Y:S01]  /*31e0*/  FFMA R60, R42, R19.reuse, R60 ;  /* 0x000000132a3c7223 */ /* 0x080fe2000000003c */
[----:B------:R-:W-:Y:S01]  /*31f0*/  FFMA R10, R10, R19, R32 ;  /* 0x000000130a0a7223 */ /* 0x000fe20000000020 */
[----:B0-----:R-:W-:Y:S01]  /*3200*/  FFMA R41, R24, R31, R33 ;  /* 0x0000001f18297223 */ /* 0x001fe20000000021 */
[C---:B------:R-:W-:Y:S01]  /*3210*/  FFMA R40, R31.reuse, R25, R40 ;  /* 0x000000191f287223 */ /* 0x040fe20000000028 */
[CC--:B------:R-:W-:Y:S01]  /*3220*/  FFMA R57, R31.reuse, R26.reuse, R61 ;  /* 0x0000001a1f397223 */ /* 0x0c0fe2000000003d */
[----:B------:R-:W-:Y:S01]  /*3230*/  FFMA R42, R31, R27, R52 ;  /* 0x0000001b1f2a7223 */ /* 0x000fe20000000034 */
[----:B------:R-:W-:Y:S01]  /*3240*/  LEA R51, R8, R51, 0x4 ;  /* 0x0000003308337211 */ /* 0x000fe200078e20ff */
        /* <DEDUP_REMOVED lines=12> */
[----:B------:R-:W-:-:S02]  /*3310*/  IADD3 R49, PT, PT, R49, 0x10, RZ ;  /* 0x0000001031317810 */ /* 0x000fc40007ffe0ff */
[----:B------:R-:W-:Y:S02]  /*3320*/  IADD3 R44, PT, PT, R44, 0x10, RZ ;  /* 0x000000102c2c7810 */ /* 0x000fe40007ffe0ff */
[----:B------:R-:W-:Y:S02]  /*3330*/  IADD3 R48, PT, PT, R48, 0x10, RZ ;  /* 0x0000001030307810 */ /* 0x000fe40007ffe0ff */
[----:B------:R-:W-:Y:S02]  /*3340*/  IADD3 R47, PT, PT, R47, 0x10, RZ ;  /* 0x000000102f2f7810 */ /* 0x000fe40007ffe0ff */
[----:B------:R-:W-:Y:S02]  /*3350*/  IADD3 R46, PT, PT, R46, 0x10, RZ ;  /* 0x000000102e2e7810 */ /* 0x000fe40007ffe0ff */
[----:B------:R-:W-:Y:S01]  /*3360*/  IADD3 R45, PT, PT, R45, 0x10, RZ ;  /* 0x000000102d2d7810 */ /* 0x000fe20007ffe0ff */
[----:B------:R-:W-:Y:S06]  /*3370*/  BAR.SYNC.DEFER_BLOCKING 0x0 ;  /* 0x0000000000007b1d */ /* 0x000fec0000010000 */
[----:B------:R-:W-:Y:S05]  /*3380*/  BRA.U UP0, `(.L_x_22) ;  /* 0xffffffe9000c7547 */ /* 0x000fea000b83ffff */
.L_x_21:
[----:B------:R-:W0:Y:S01]  /*3390*/  S2R R2, SR_TID.X ;  /* 0x0000000000027919 */ /* 0x000e220000002100 */
[----:B------:R-:W1:Y:S01]  /*33a0*/  LDCU.64 UR4, c[0x0][0x390] ;  /* 0x00007200ff0477ac */ /* 0x000e620008000a00 */
[----:B------:R-:W0:Y:S01]  /*33b0*/  S2R R5, SR_CTAID.X ;  /* 0x0000000000057919 */ /* 0x000e220000002500 */
[----:B------:R-:W2:Y:S01]  /*33c0*/  S2R R0, SR_TID.Y ;  /* 0x0000000000007919 */ /* 0x000ea20000002200 */
[----:B------:R-:W2:Y:S01]  /*33d0*/  S2R R3, SR_CTAID.Y ;  /* 0x0000000000037919 */ /* 0x000ea20000002600 */
[----:B0-----:R-:W-:Y:S02]  /*33e0*/  LEA R2, R5, R2, 0x4 ;  /* 0x0000000205027211 */ /* 0x001fe400078e20ff */
[----:B--2---:R-:W-:Y:S02]  /*33f0*/  LEA R3, R3, R0, 0x4 ;  /* 0x0000000003037211 */ /* 0x004fe400078e20ff */
[----:B------:R-:W-:Y:S02]  /*3400*/  SHF.L.U32 R0, R2, 0x2, RZ ;  /* 0x0000000202007819 */ /* 0x000fe400000006ff */
[----:B------:R-:W-:-:S02]  /*3410*/  SHF.L.U32 R16, R3, 0x2, RZ ;  /* 0x0000000203107819 */ /* 0x000fc400000006ff */
[C---:B------:R-:W-:Y:S02]  /*3420*/  ISETP.GE.AND P6, PT, R0.reuse, UR11, PT ;  /* 0x0000000b00007c0c */ /* 0x040fe4000bfc6270 */
[----:B------:R-:W-:Y:S01]  /*3430*/  IADD3 R2, PT, PT, R0, 0x1, RZ ;  /* 0x0000000100027810 */ /* 0x000fe20007ffe0ff */
[C---:B------:R-:W-:Y:S01]  /*3440*/  IMAD R3, R16.reuse, UR11, RZ ;  /* 0x0000000b10037c24 */ /* 0x040fe2000f8e02ff */
[----:B------:R-:W-:Y:S02]  /*3450*/  ISETP.LT.AND P6, PT, R16, UR10, !P6 ;  /* 0x0000000a10007c0c */ /* 0x000fe4000f7c1270 */
[----:B------:R-:W-:Y:S02]  /*3460*/  ISETP.GE.AND P3, PT, R2, UR11, PT ;  /* 0x0000000b02007c0c */ /* 0x000fe4000bf66270 */
[----:B------:R-:W-:Y:S02]  /*3470*/  IADD3 R7, PT, PT, R3, UR11, RZ ;  /* 0x0000000b03077c10 */ /* 0x000fe4000fffe0ff */
[----:B------:R-:W-:-:S02]  /*3480*/  SHF.R.S32.HI R15, RZ, 0x1f, R0 ;  /* 0x0000001fff0f7819 */ /* 0x000fc40000011400 */
[--C-:B------:R-:W-:Y:S02]  /*3490*/  SHF.R.S32.HI R2, RZ, 0x1f, R3.reuse ;  /* 0x0000001fff027819 */ /* 0x100fe40000011403 */
[C---:B------:R-:W-:Y:S02]  /*34a0*/  IADD3 R8, P0, P2, R0.reuse, UR16, R3 ;  /* 0x0000001000087c10 */ /* 0x040fe4000fa1e003 */
[--C-:B------:R-:W-:Y:S02]  /*34b0*/  SHF.R.S32.HI R4, RZ, 0x1f, R7.reuse ;  /* 0x0000001fff047819 */ /* 0x100fe40000011407 */
[C---:B------:R-:W-:Y:S02]  /*34c0*/  IADD3 R12, P4, P5, R0.reuse, UR16, R7 ;  /* 0x00000010000c7c10 */ /* 0x040fe4000fd9e007 */
[----:B------:R-:W-:Y:S02]  /*34d0*/  @P6 IADD3 R3, PT, PT, R0, R3, RZ ;  /* 0x0000000300036210 */ /* 0x000fe40007ffe0ff */
[----:B------:R-:W-:-:S02]  /*34e0*/  IADD3 R11, PT, PT, R7, UR11, RZ ;  /* 0x0000000b070b7c10 */ /* 0x000fc4000fffe0ff */
[C---:B------:R-:W-:Y:S02]  /*34f0*/  IADD3.X R9, PT, PT, R15.reuse, UR8, R2, P0, P2 ;  /* 0x000000080f097c10 */ /* 0x040fe400087e4402 */
[----:B------:R-:W-:Y:S02]  /*3500*/  IADD3.X R19, PT, PT, R15, UR8, R4, P4, P5 ;  /* 0x000000080f137c10 */ /* 0x000fe4000a7ea404 */
[----:B------:R-:W-:Y:S02]  /*3510*/  @P6 IADD3 R5, P0, PT, R3, UR16, RZ ;  /* 0x0000001003056c10 */ /* 0x000fe4000ff1e0ff */
[--C-:B------:R-:W-:Y:S02]  /*3520*/  SHF.R.S32.HI R2, RZ, 0x1f, R11.reuse ;  /* 0x0000001fff027819 */ /* 0x100fe4000001140b */
[----:B------:R-:W-:Y:S02]  /*3530*/  IADD3 R10, P2, P4, R0, UR16, R11 ;  /* 0x00000010000a7c10 */ /* 0x000fe4000fc5e00b */
[----:B------:R-:W-:-:S02]  /*3540*/  IADD3 R13, PT, PT, R11, UR11, RZ ;  /* 0x0000000b0b0d7c10 */ /* 0x000fc4000fffe0ff */
[----:B------:R-:W-:Y:S02]  /*3550*/  @P6 LEA.HI.X.SX32 R14, R3, UR8, 0x1, P0 ;  /* 0x00000008030e6c11 */ /* 0x000fe400080f0eff */
[----:B------:R-:W-:Y:S02]  /*3560*/  IADD3.X R17, PT, PT, R15, UR8, R2, P2, P4 ;  /* 0x000000080f117c10 */ /* 0x000fe400097e8402 */
[----:B-1----:R-:W-:Y:S02]  /*3570*/  @P6 LEA R4, P0, R5, UR4, 0x2 ;  /* 0x0000000405046c11 */ /* 0x002fe4000f8010ff */
[--C-:B------:R-:W-:Y:S02]  /*3580*/  SHF.R.S32.HI R2, RZ, 0x1f, R13.reuse ;  /* 0x0000001fff027819 */ /* 0x100fe4000001140d */
[C---:B------:R-:W-:Y:S02]  /*3590*/  IADD3 R6, P4, P5, R0.reuse, UR16, R13 ;  /* 0x0000001000067c10 */ /* 0x040fe4000fd9e00d */
[----:B------:R-:W-:-:S02]  /*35a0*/  IADD3 R18, PT, PT, R0, 0x2, RZ ;  /* 0x0000000200127810 */ /* 0x000fc40007ffe0ff */
[----:B------:R-:W-:Y:S02]  /*35b0*/  ISETP.GE.AND P1, PT, R0, UR11, PT ;  /* 0x0000000b00007c0c */ /* 0x000fe4000bf26270 */
[----:B------:R-:W-:Y:S02]  /*35c0*/  IADD3 R20, PT, PT, R16, 0x1, RZ ;  /* 0x0000000110147810 */ /* 0x000fe40007ffe0ff */
[----:B------:R-:W-:Y:S02]  /*35d0*/  @P6 LEA.HI.X R5, R5, UR5, R14, 0x2, P0 ;  /* 0x0000000505056c11 */ /* 0x000fe400080f140e */
[----:B------:R-:W-:Y:S02]  /*35e0*/  IADD3.X R15, PT, PT, R15, UR8, R2, P4, P5 ;  /* 0x000000080f0f7c10 */ /* 0x000fe4000a7ea402 */
[----:B------:R-:W-:Y:S01]  /*35f0*/  ISETP.GE.AND P2, PT, R18, UR11, PT ;  /* 0x0000000b12007c0c */ /* 0x000fe2000bf46270 */
[----:B------:R0:W-:Y:S01]  /*3600*/  @P6 STG.E desc[UR14][R4.64], R41 ;  /* 0x0000002904006986 */ /* 0x0001e2000c10190e */
[----:B------:R-:W-:-:S02]  /*3610*/  ISETP.GE.OR P5, PT, R16, UR10, P3 ;  /* 0x0000000a10007c0c */ /* 0x000fc40009fa6670 */
[----:B------:R-:W-:Y:S02]  /*3620*/  ISETP.GE.OR P4, PT, R20, UR10, P1 ;  /* 0x0000000a14007c0c */ /* 0x000fe40008f86670 */
[----:B------:R-:W-:Y:S02]  /*3630*/  LEA R2, P0, R8, UR4, 0x2 ;  /* 0x0000000408027c11 */ /* 0x000fe4000f8010ff */
[----:B------:R-:W-:Y:S02]  /*3640*/  ISETP.GE.OR P6, PT, R16, UR10, P2 ;  /* 0x0000000a10007c0c */ /* 0x000fe400097c6670 */
[----:B------:R-:W-:Y:S02]  /*3650*/  LEA.HI.X R3, R8, UR5, R9, 0x2, P0 ;  /* 0x0000000508037c11 */ /* 0x000fe400080f1409 */
[----:B------:R-:W-:-:S03]  /*3660*/  IADD3 R8, PT, PT, R0, 0x3, RZ ;  /* 0x0000000300087810 */ /* 0x000fc60007ffe0ff */
[----:B------:R-:W-:Y:S01]  /*3670*/  @!P5 STG.E desc[UR14][R2.64+0x4], R40 ;  /* 0x000004280200d986 */ /* 0x000fe2000c10190e */
[----:B------:R-:W-:Y:S02]  /*3680*/  ISETP.GE.AND P0, PT, R8, UR11, PT ;  /* 0x0000000b08007c0c */ /* 0x000fe4000bf06270 */
[----:B------:R-:W-:Y:S02]  /*3690*/  @!P4 IADD3 R7, PT, PT, R0, R7, RZ ;  /* 0x000000070007c210 */ /* 0x000fe40007ffe0ff */
[----:B------:R-:W-:Y:S01]  /*36a0*/  ISETP.GE.OR P5, PT, R16, UR10, P0 ;  /* 0x0000000a10007c0c */ /* 0x000fe200087a6670 */
[----:B------:R-:W-:Y:S01]  /*36b0*/  @!P6 STG.E desc[UR14][R2.64+0x8], R57 ;  /* 0x000008390200e986 */ /* 0x000fe2000c10190e */
[----:B------:R-:W-:-:S04]  /*36c0*/  @!P4 IADD3 R9, P6, PT, R7, UR16, RZ ;  /* 0x000000100709cc10 */ /* 0x000fc8000ffde0ff */
[----:B------:R-:W-:Y:S02]  /*36d0*/  @!P4 LEA.HI.X.SX32 R14, R7, UR8, 0x1, P6 ;  /* 0x00000008070ecc11 */ /* 0x000fe4000b0f0eff */
[----:B------:R-:W-:-:S04]  /*36e0*/  @!P4 LEA R8, P6, R9, UR4, 0x2 ;  /* 0x000000040908cc11 */ /* 0x000fc8000f8c10ff */
[----:B------:R-:W-:Y:S01]  /*36f0*/  @!P4 LEA.HI.X R9, R9, UR5, R14, 0x2, P6 ;  /* 0x000000050909cc11 */ /* 0x000fe2000b0f140e */
[----:B------:R1:W-:Y:S01]  /*3700*/  @!P5 STG.E desc[UR14][R2.64+0xc], R42 ;  /* 0x00000c2a0200d986 */ /* 0x0003e2000c10190e */
[----:B------:R-:W-:Y:S02]  /*3710*/  ISETP.GE.OR P5, PT, R20, UR10, P3 ;  /* 0x0000000a14007c0c */ /* 0x000fe40009fa6670 */
[----:B------:R-:W-:Y:S01]  /*3720*/  IADD3 R14, PT, PT, R16, 0x2, RZ ;  /* 0x00000002100e7810 */ /* 0x000fe20007ffe0ff */
[----:B------:R2:W-:Y:S01]  /*3730*/  @!P4 STG.E desc[UR14][R8.64], R29 ;  /* 0x0000001d0800c986 */ /* 0x0005e2000c10190e */
[----:B0-----:R-:W-:Y:S02]  /*3740*/  LEA R4, P6, R12, UR4, 0x2 ;  /* 0x000000040c047c11 */ /* 0x001fe4000f8c10ff */
[----:B------:R-:W-:Y:S02]  /*3750*/  ISETP.GE.OR P4, PT, R14, UR10, P1 ;  /* 0x0000000a0e007c0c */ /* 0x000fe40008f86670 */
[----:B------:R-:W-:-:S02]  /*3760*/  LEA.HI.X R5, R12, UR5, R19, 0x2, P6 ;  /* 0x000000050c057c11 */ /* 0x000fc4000b0f1413 */
[----:B------:R-:W-:Y:S02]  /*3770*/  ISETP.GE.OR P6, PT, R20, UR10, P2 ;  /* 0x0000000a14007c0c */ /* 0x000fe400097c6670 */
[----:B------:R-:W-:Y:S01]  /*3780*/  IADD3 R16, PT, PT, R16, 0x3, RZ ;  /* 0x0000000310107810 */ /* 0x000fe20007ffe0ff */
[----:B------:R-:W-:Y:S01]  /*3790*/  @!P5 STG.E desc[UR14][R4.64+0x4], R28 ;  /* 0x0000041c0400d986 */ /* 0x000fe2000c10190e */
[----:B------:R-:W-:Y:S02]  /*37a0*/  ISETP.GE.OR P5, PT, R20, UR10, P0 ;  /* 0x0000000a14007c0c */ /* 0x000fe400087a6670 */
[----:B------:R-:W-:-:S03]  /*37b0*/  ISETP.GE.OR P1, PT, R16, UR10, P1 ;  /* 0x0000000a10007c0c */ /* 0x000fc60008f26670 */
[----:B------:R-:W-:-:S04]  /*37c0*/  @!P4 IADD3 R11, PT, PT, R0, R11, RZ ;  /* 0x0000000b000bc210 */ /* 0x000fc80007ffe0ff */
[----:B------:R-:W-:Y:S01]  /*37d0*/  @!P6 STG.E desc[UR14][R4.64+0x8], R31 ;  /* 0x0000081f0400e986 */ /* 0x000fe2000c10190e */
[----:B-1----:R-:W-:-:S03]  /*37e0*/  @!P4 IADD3 R2, P6, PT, R11, UR16, RZ ;  /* 0x000000100b02cc10 */ /* 0x002fc6000ffde0ff */
[----:B------:R0:W-:Y:S01]  /*37f0*/  @!P5 STG.E desc[UR14][R4.64+0xc], R52 ;  /* 0x00000c340400d986 */ /* 0x0001e2000c10190e */
[----:B------:R-:W-:Y:S02]  /*3800*/  @!P4 LEA.HI.X.SX32 R11, R11, UR8, 0x1, P6 ;  /* 0x000000080b0bcc11 */ /* 0x000fe4000b0f0eff */
[----:B--2---:R-:W-:Y:S02]  /*3810*/  @!P4 LEA R8, P6, R2, UR4, 0x2 ;  /* 0x000000040208cc11 */ /* 0x004fe4000f8c10ff */
[----:B------:R-:W-:Y:S02]  /*3820*/  ISETP.GE.OR P5, PT, R14, UR10, P3 ;  /* 0x0000000a0e007c0c */ /* 0x000fe40009fa6670 */
[----:B------:R-:W-:Y:S02]  /*3830*/  @!P4 LEA.HI.X R9, R2, UR5, R11, 0x2, P6 ;  /* 0x000000050209cc11 */ /* 0x000fe4000b0f140b */
[----:B------:R-:W-:Y:S02]  /*3840*/  LEA R2, P6, R10, UR4, 0x2 ;  /* 0x000000040a027c11 */ /* 0x000fe4000f8c10ff */
[----:B------:R-:W-:Y:S01]  /*3850*/  @!P1 IADD3 R0, PT, PT, R0, R13, RZ ;  /* 0x0000000d00009210 */ /* 0x000fe20007ffe0ff */
[----:B------:R1:W-:Y:S01]  /*3860*/  @!P4 STG.E desc[UR14][R8.64], R55 ;  /* 0x000000370800c986 */ /* 0x0003e2000c10190e */
[----:B------:R-:W-:-:S02]  /*3870*/  LEA.HI.X R3, R10, UR5, R17, 0x2, P6 ;  /* 0x000000050a037c11 */ /* 0x000fc4000b0f1411 */
[----:B------:R-:W-:Y:S02]  /*3880*/  @!P1 IADD3 R7, P4, PT, R0, UR16, RZ ;  /* 0x0000001000079c10 */ /* 0x000fe4000ff9e0ff */
[C---:B------:R-:W-:Y:S01]  /*3890*/  ISETP.GE.OR P6, PT, R14.reuse, UR10, P2 ;  /* 0x0000000a0e007c0c */ /* 0x040fe200097c6670 */
[----:B------:R1:W-:Y:S01]  /*38a0*/  @!P5 STG.E desc[UR14][R2.64+0x4], R30 ;  /* 0x0000041e0200d986 */ /* 0x0003e2000c10190e */
[----:B------:R-:W-:Y:S02]  /*38b0*/  ISETP.GE.OR P5, PT, R14, UR10, P0 ;  /* 0x0000000a0e007c0c */ /* 0x000fe400087a6670 */
[----:B------:R-:W-:Y:S02]  /*38c0*/  @!P1 LEA.HI.X.SX32 R0, R0, UR8, 0x1, P4 ;  /* 0x0000000800009c11 */ /* 0x000fe4000a0f0eff */
[----:B------:R-:W-:Y:S02]  /*38d0*/  @!P1 LEA R10, P4, R7, UR4, 0x2 ;  /* 0x00000004070a9c11 */ /* 0x000fe4000f8810ff */
[----:B------:R-:W-:-:S02]  /*38e0*/  ISETP.GE.OR P3, PT, R16, UR10, P3 ;  /* 0x0000000a10007c0c */ /* 0x000fc40009f66670 */
[C---:B------:R-:W-:Y:S02]  /*38f0*/  ISETP.GE.OR P2, PT, R16.reuse, UR10, P2 ;  /* 0x0000000a10007c0c */ /* 0x040fe40009746670 */
[----:B------:R-:W-:Y:S01]  /*3900*/  ISETP.GE.OR P0, PT, R16, UR10, P0 ;  /* 0x0000000a10007c0c */ /* 0x000fe20008706670 */
[----:B------:R1:W-:Y:S01]  /*3910*/  @!P6 STG.E desc[UR14][R2.64+0x8], R53 ;  /* 0x000008350200e986 */ /* 0x0003e2000c10190e */
[----:B------:R-:W-:Y:S02]  /*3920*/  @!P1 LEA.HI.X R11, R7, UR5, R0, 0x2, P4 ;  /* 0x00000005070b9c11 */ /* 0x000fe4000a0f1400 */
[C---:B0-----:R-:W-:Y:S01]  /*3930*/  LEA R4, P4, R6.reuse, UR4, 0x2 ;  /* 0x0000000406047c11 */ /* 0x041fe2000f8810ff */
[----:B------:R1:W-:Y:S03]  /*3940*/  @!P5 STG.E desc[UR14][R2.64+0xc], R54 ;  /* 0x00000c360200d986 */ /* 0x0003e6000c10190e */
[----:B------:R-:W-:Y:S01]  /*3950*/  LEA.HI.X R5, R6, UR5, R15, 0x2, P4 ;  /* 0x0000000506057c11 */ /* 0x000fe2000a0f140f */
[----:B------:R1:W-:Y:S04]  /*3960*/  @!P1 STG.E desc[UR14][R10.64], R59 ;  /* 0x0000003b0a009986 */ /* 0x0003e8000c10190e */
[----:B------:R1:W-:Y:S04]  /*3970*/  @!P3 STG.E desc[UR14][R4.64+0x4], R32 ;  /* 0x000004200400b986 */ /* 0x0003e8000c10190e */
[----:B------:R1:W-:Y:S01]  /*3980*/  @!P2 STG.E desc[UR14][R4.64+0x8], R33 ;  /* 0x000008210400a986 */ /* 0x0003e2000c10190e */
[----:B------:R-:W-:Y:S05]  /*3990*/  @P0 EXIT ;  /* 0x000000000000094d */ /* 0x000fea0003800000 */
[----:B------:R-:W-:Y:S01]  /*39a0*/  STG.E desc[UR14][R4.64+0xc], R34 ;  /* 0x00000c2204007986 */ /* 0x000fe2000c10190e */
[----:B------:R-:W-:Y:S05]  /*39b0*/  EXIT ;  /* 0x000000000000794d */ /* 0x000fea0003800000 */
.L_x_23:
        /* <DEDUP_REMOVED lines=12> */
.L_x_25:


//--------------------- .nv.shared._Z13matmalGPU_dsmPKfS0_Pfiiii --------------------------
	.section	.nv.shared._Z13matmalGPU_dsmPKfS0_Pfiiii,"aw",@nobits
	.sectionflags	@""
	.align	4
.nv.shared._Z13matmalGPU_dsmPKfS0_Pfiiii:
	.zero		9216


//--------------------- .nv.shared.reserved.0     --------------------------
	.section	.nv.shared.reserved.0,"aw",@nobits
	.weak		__nv_reservedSMEM_offset_0_alias
	.size		__nv_reservedSMEM_offset_0_alias, 0, 64
	.other		__nv_reservedSMEM_offset_0_alias,@"STO_CUDA_RESERVED_SHARED STV_DEFAULT"
__nv_reservedSMEM_offset_0_alias:
	.zero		0
	.zero		64


//--------------------- .nv.global                --------------------------
	.section	.nv.global,"aw",@nobits
.nv.global:
	.type		_ZN34_INTERNAL_31a366e8_4_k_cu_76620bdd4cuda3std6ranges3__45__cpo9iter_moveE,@object
	.size		_ZN34_INTERNAL_31a366e8_4_k_cu_76620bdd4cuda3std6ranges3__45__cpo9iter_moveE,(_ZN34_INTERNAL_31a366e8_4_k_cu_76620bdd4cuda3std3__436_GLOBAL__N__31a366e8_4_k_cu_76620bdd6ignoreE - _ZN34_INTERNAL_31a366e8_4_k_cu_76620bdd4cuda3std6ranges3__45__cpo9iter_moveE)
_ZN34_INTERNAL_31a366e8_4_k_cu_76620bdd4cuda3std6ranges3__45__cpo9iter_moveE:
	.zero		1
	.type		_ZN34_INTERNAL_31a366e8_4_k_cu_76620bdd4cuda3std3__436_GLOBAL__N__31a366e8_4_k_cu_76620bdd6ignoreE,@object
	.size		_ZN34_INTERNAL_31a366e8_4_k_cu_76620bdd4cuda3std3__436_GLOBAL__N__31a366e8_4_k_cu_76620bdd6ignoreE,(_ZN34_INTERNAL_31a366e8_4_k_cu_76620bdd4cuda3std3__45__cpo4cendE - _ZN34_INTERNAL_31a366e8_4_k_cu_76620bdd4cuda3std3__436_GLOBAL__N__31a366e8_4_k_cu_76620bdd6ignoreE)
_ZN34_INTERNAL_31a366e8_4_k_cu_76620bdd4cuda3std3__436_GLOBAL__N__31a366e8_4_k_cu_76620bdd6ignoreE:
	.zero		1
	.type		_ZN34_INTERNAL_31a366e8_4_k_cu_76620bdd4cuda3std3__45__cpo4cendE,@object
	.size		_ZN34_INTERNAL_31a366e8_4_k_cu_76620bdd4cuda3std3__45__cpo4cendE,(_ZN34_INTERNAL_31a366e8_4_k_cu_76620bdd4cuda3std3__45__cpo3endE - _ZN34_INTERNAL_31a366e8_4_k_cu_76620bdd4cuda3std3__45__cpo4cendE)
_ZN34_INTERNAL_31a366e8_4_k_cu_76620bdd4cuda3std3__45__cpo4cendE:
	.zero		1
	.type		_ZN34_INTERNAL_31a366e8_4_k_cu_76620bdd4cuda3std3__45__cpo3endE,@object
	.size		_ZN34_INTERNAL_31a366e8_4_k_cu_76620bdd4cuda3std3__45__cpo3endE,(_ZN34_INTERNAL_31a366e8_4_k_cu_76620bdd4cuda3std3__48in_placeE - _ZN34_INTERNAL_31a366e8_4_k_cu_76620bdd4cuda3std3__45__cpo3endE)
_ZN34_INTERNAL_31a366e8_4_k_cu_76620bdd4cuda3std3__45__cpo3endE:
	.zero		1
	.type		_ZN34_INTERNAL_31a366e8_4_k_cu_76620bdd4cuda3std3__48in_placeE,@object
	.size		_ZN34_INTERNAL_31a366e8_4_k_cu_76620bdd4cuda3std3__48in_placeE,(_ZN34_INTERNAL_31a366e8_4_k_cu_76620bdd4cuda3std6ranges3__45__cpo7advanceE - _ZN34_INTERNAL_31a366e8_4_k_cu_76620bdd4cuda3std3__48in_placeE)
_ZN34_INTERNAL_31a366e8_4_k_cu_76620bdd4cuda3std3__48in_placeE:
	.zero		1
	.type		_ZN34_INTERNAL_31a366e8_4_k_cu_76620bdd4cuda3std6ranges3__45__cpo7advanceE,@object
	.size		_ZN34_INTERNAL_31a366e8_4_k_cu_76620bdd4cuda3std6ranges3__45__cpo7advanceE,(_ZN34_INTERNAL_31a366e8_4_k_cu_76620bdd4cuda3std3__45__cpo5beginE - _ZN34_INTERNAL_31a366e8_4_k_cu_76620bdd4cuda3std6ranges3__45__cpo7advanceE)
_ZN34_INTERNAL_31a366e8_4_k_cu_76620bdd4cuda3std6ranges3__45__cpo7advanceE:
	.zero		1
	.type		_ZN34_INTERNAL_31a366e8_4_k_cu_76620bdd4cuda3std3__45__cpo5beginE,@object
	.size		_ZN34_INTERNAL_31a366e8_4_k_cu_76620bdd4cuda3std3__45__cpo5beginE,(_ZN34_INTERNAL_31a366e8_4_k_cu_76620bdd4cuda3std3__419piecewise_constructE - _ZN34_INTERNAL_31a366e8_4_k_cu_76620bdd4cuda3std3__45__cpo5beginE)
_ZN34_INTERNAL_31a366e8_4_k_cu_76620bdd4cuda3std3__45__cpo5beginE:
	.zero		1
	.type		_ZN34_INTERNAL_31a366e8_4_k_cu_76620bdd4cuda3std3__419piecewise_constructE,@object
	.size		_ZN34_INTERNAL_31a366e8_4_k_cu_76620bdd4cuda3std3__419piecewise_constructE,(_ZN34_INTERNAL_31a366e8_4_k_cu_76620bdd4cuda3std3__45__cpo6cbeginE - _ZN34_INTERNAL_31a366e8_4_k_cu_76620bdd4cuda3std3__419piecewise_constructE)
_ZN34_INTERNAL_31a366e8_4_k_cu_76620bdd4cuda3std3__419piecewise_constructE:
	.zero		1
	.type		_ZN34_INTERNAL_31a366e8_4_k_cu_76620bdd4cuda3std3__45__cpo6cbeginE,@object
	.size		_ZN34_INTERNAL_31a366e8_4_k_cu_76620bdd4cuda3std3__45__cpo6cbeginE,(_ZN34_INTERNAL_31a366e8_4_k_cu_76620bdd4cuda3std6ranges3__45__cpo4swapE - _ZN34_INTERNAL_31a366e8_4_k_cu_76620bdd4cuda3std3__45__cpo6cbeginE)
_ZN34_INTERNAL_31a366e8_4_k_cu_76620bdd4cuda3std3__45__cpo6cbeginE:
	.zero		1
	.type		_ZN34_INTERNAL_31a366e8_4_k_cu_76620bdd4cuda3std6ranges3__45__cpo4swapE,@object
	.size		_ZN34_INTERNAL_31a366e8_4_k_cu_76620bdd4cuda3std6ranges3__45__cpo4swapE,(.L_7 - _ZN34_INTERNAL_31a366e8_4_k_cu_76620bdd4cuda3std6ranges3__45__cpo4swapE)
_ZN34_INTERNAL_31a366e8_4_k_cu_76620bdd4cuda3std6ranges3__45__cpo4swapE:
	.zero		1
.L_7:


//--------------------- .nv.shared._Z24matmalGPU_tiled4_batchedPKfS0_Pfiii --------------------------
	.section	.nv.shared._Z24matmalGPU_tiled4_batchedPKfS0_Pfiii,"aw",@nobits
	.sectionflags	@""
	.align	4
.nv.shared._Z24matmalGPU_tiled4_batchedPKfS0_Pfiii:
	.zero		9216


//--------------------- .nv.constant0._Z13matmalGPU_dsmPKfS0_Pfiiii --------------------------
	.section	.nv.constant0._Z13matmalGPU_dsmPKfS0_Pfiiii,"a",@progbits
	.sectionflags	@""
	.align	4
.nv.constant0._Z13matmalGPU_dsmPKfS0_Pfiiii:
	.zero		936


//--------------------- .nv.constant0._Z24matmalGPU_tiled4_batchedPKfS0_Pfiii --------------------------
	.section	.nv.constant0._Z24matmalGPU_tiled4_batchedPKfS0_Pfiii,"a",@progbits
	.sectionflags	@""
	.align	4
.nv.constant0._Z24matmalGPU_tiled4_batchedPKfS0_Pfiii:
	.zero		932


//--------------------- SYMBOLS --------------------------

	.type		.nv.reservedSmem.offset0,@object
	.size		.nv.reservedSmem.offset0,0x4
	.type		.nv.reservedSmem.cap,@object
	.size		.nv.reservedSmem.cap,0x4
